//
// Generated by NVIDIA NVVM Compiler
//
// Compiler Build ID: CL-36424714
// Cuda compilation tools, release 13.0, V13.0.88
// Based on NVVM 20.0.0
//

.version 9.0
.target sm_100
.address_size 64

	// .globl	_Z8functionfidfPd
.func  (.param .align 16 .b8 func_retval0[16]) __internal_trig_reduction_slowpathd
(
	.param .b64 __internal_trig_reduction_slowpathd_param_0
)
;
.global .align 8 .b8 __cudart_i2opi_d[144] = {8, 93, 141, 31, 177, 95, 251, 107, 234, 146, 82, 138, 247, 57, 7, 61, 123, 241, 229, 235, 199, 186, 39, 117, 45, 234, 95, 158, 102, 63, 70, 79, 183, 9, 203, 39, 207, 126, 54, 109, 31, 109, 10, 90, 139, 17, 47, 239, 15, 152, 5, 222, 255, 151, 248, 31, 59, 40, 249, 189, 139, 95, 132, 156, 244, 57, 83, 131, 57, 214, 145, 57, 65, 126, 95, 180, 38, 112, 156, 233, 132, 68, 187, 46, 245, 53, 130, 232, 62, 167, 41, 177, 28, 235, 29, 254, 28, 146, 209, 9, 234, 46, 73, 6, 224, 210, 77, 66, 58, 110, 36, 183, 97, 197, 187, 222, 171, 99, 81, 254, 65, 144, 67, 60, 153, 149, 98, 219, 192, 221, 52, 245, 209, 87, 39, 252, 41, 21, 68, 78, 110, 131, 249, 162};
.global .align 16 .b8 __cudart_sin_cos_coeffs[128] = {70, 210, 176, 44, 241, 229, 90, 190, 146, 227, 172, 105, 227, 29, 199, 62, 161, 98, 219, 25, 160, 1, 42, 191, 24, 8, 17, 17, 17, 17, 129, 63, 84, 85, 85, 85, 85, 85, 197, 191, 0, 0, 0, 0, 0, 0, 0, 0, 0, 0, 0, 0, 0, 0, 0, 0, 100, 129, 253, 32, 131, 255, 168, 189, 40, 133, 239, 193, 167, 238, 33, 62, 217, 230, 6, 142, 79, 126, 146, 190, 233, 188, 221, 25, 160, 1, 250, 62, 71, 93, 193, 22, 108, 193, 86, 191, 81, 85, 85, 85, 85, 85, 165, 63, 0, 0, 0, 0, 0, 0, 224, 191, 0, 0, 0, 0, 0, 0, 240, 63};

.visible .entry _Z8functionfidfPd(
	.param .f32 _Z8functionfidfPd_param_0,
	.param .u32 _Z8functionfidfPd_param_1,
	.param .f64 _Z8functionfidfPd_param_2,
	.param .f32 _Z8functionfidfPd_param_3,
	.param .u64 .ptr .align 1 _Z8functionfidfPd_param_4
)
{
	.reg .pred 	%p<21>;
	.reg .b32 	%r<36>;
	.reg .b32 	%f<5>;
	.reg .b64 	%rd<17>;
	.reg .b64 	%fd<127>;

	ld.param.f32 	%f2, [_Z8functionfidfPd_param_0];
	ld.param.u32 	%r14, [_Z8functionfidfPd_param_1];
	ld.param.f64 	%fd30, [_Z8functionfidfPd_param_2];
	ld.param.f32 	%f3, [_Z8functionfidfPd_param_3];
	ld.param.u64 	%rd1, [_Z8functionfidfPd_param_4];
	mov.u32 	%r1, %tid.x;
	cvt.rn.f32.u32 	%f4, %r1;
	fma.rn.f32 	%f1, %f3, %f4, %f2;
	setp.lt.s32 	%p1, %r14, 1;
	mov.f64 	%fd119, 0d0000000000000000;
	@%p1 bra 	$L__BB0_23;
	cvt.f64.f32 	%fd123, %f1;
	setp.eq.s32 	%p2, %r14, 1;
	mov.f64 	%fd119, 0d0000000000000000;
	@%p2 bra 	$L__BB0_16;
	and.b32  	%r15, %r14, 2147483646;
	neg.s32 	%r32, %r15;
	mov.f64 	%fd119, 0d0000000000000000;
	mov.u64 	%rd4, __cudart_sin_cos_coeffs;
$L__BB0_3:
	setp.eq.f64 	%p3, %fd123, 0d0000000000000000;
	@%p3 bra 	$L__BB0_9;
	abs.f64 	%fd4, %fd123;
	setp.neu.f64 	%p4, %fd4, 0d7FF0000000000000;
	@%p4 bra 	$L__BB0_6;
	mov.f64 	%fd40, 0d0000000000000000;
	mul.rn.f64 	%fd118, %fd123, %fd40;
	mov.b32 	%r33, 0;
	bra.uni 	$L__BB0_8;
$L__BB0_6:
	mul.f64 	%fd35, %fd123, 0d3FE45F306DC9C883;
	cvt.rni.s32.f64 	%r33, %fd35;
	cvt.rn.f64.s32 	%fd36, %r33;
	fma.rn.f64 	%fd37, %fd36, 0dBFF921FB54442D18, %fd123;
	fma.rn.f64 	%fd38, %fd36, 0dBC91A62633145C00, %fd37;
	fma.rn.f64 	%fd118, %fd36, 0dB97B839A252049C0, %fd38;
	setp.ltu.f64 	%p5, %fd4, 0d41E0000000000000;
	@%p5 bra 	$L__BB0_8;
	{ // callseq 0, 0
	.param .b64 param0;
	st.param.f64 	[param0], %fd123;
	.param .align 16 .b8 retval0[16];
	call.uni (retval0), 
	__internal_trig_reduction_slowpathd, 
	(
	param0
	);
	ld.param.f64 	%fd118, [retval0];
	ld.param.b32 	%r33, [retval0+8];
	} // callseq 0
$L__BB0_8:
	shl.b32 	%r18, %r33, 6;
	cvt.u64.u32 	%rd2, %r18;
	and.b64  	%rd3, %rd2, 64;
	add.s64 	%rd5, %rd4, %rd3;
	mul.rn.f64 	%fd41, %fd118, %fd118;
	and.b32  	%r19, %r33, 1;
	setp.eq.b32 	%p6, %r19, 1;
	selp.f64 	%fd42, 0dBDA8FF8320FD8164, 0d3DE5DB65F9785EBA, %p6;
	ld.global.nc.v2.f64 	{%fd43, %fd44}, [%rd5];
	fma.rn.f64 	%fd45, %fd42, %fd41, %fd43;
	fma.rn.f64 	%fd46, %fd45, %fd41, %fd44;
	ld.global.nc.v2.f64 	{%fd47, %fd48}, [%rd5+16];
	fma.rn.f64 	%fd49, %fd46, %fd41, %fd47;
	fma.rn.f64 	%fd50, %fd49, %fd41, %fd48;
	ld.global.nc.v2.f64 	{%fd51, %fd52}, [%rd5+32];
	fma.rn.f64 	%fd53, %fd50, %fd41, %fd51;
	fma.rn.f64 	%fd54, %fd53, %fd41, %fd52;
	fma.rn.f64 	%fd55, %fd54, %fd118, %fd118;
	fma.rn.f64 	%fd56, %fd54, %fd41, 0d3FF0000000000000;
	selp.f64 	%fd57, %fd56, %fd55, %p6;
	and.b32  	%r20, %r33, 2;
	setp.eq.s32 	%p7, %r20, 0;
	mov.f64 	%fd58, 0d0000000000000000;
	sub.f64 	%fd59, %fd58, %fd57;
	selp.f64 	%fd60, %fd57, %fd59, %p7;
	div.rn.f64 	%fd61, %fd60, %fd123;
	add.f64 	%fd119, %fd119, %fd61;
$L__BB0_9:
	add.f64 	%fd11, %fd30, %fd123;
	setp.eq.f64 	%p8, %fd11, 0d0000000000000000;
	@%p8 bra 	$L__BB0_15;
	abs.f64 	%fd12, %fd11;
	setp.eq.f64 	%p9, %fd12, 0d7FF0000000000000;
	@%p9 bra 	$L__BB0_13;
	mul.f64 	%fd62, %fd11, 0d3FE45F306DC9C883;
	cvt.rni.s32.f64 	%r34, %fd62;
	cvt.rn.f64.s32 	%fd63, %r34;
	fma.rn.f64 	%fd64, %fd63, 0dBFF921FB54442D18, %fd11;
	fma.rn.f64 	%fd65, %fd63, 0dBC91A62633145C00, %fd64;
	fma.rn.f64 	%fd120, %fd63, 0dB97B839A252049C0, %fd65;
	setp.ltu.f64 	%p10, %fd12, 0d41E0000000000000;
	@%p10 bra 	$L__BB0_14;
	{ // callseq 1, 0
	.param .b64 param0;
	st.param.f64 	[param0], %fd11;
	.param .align 16 .b8 retval0[16];
	call.uni (retval0), 
	__internal_trig_reduction_slowpathd, 
	(
	param0
	);
	ld.param.f64 	%fd120, [retval0];
	ld.param.b32 	%r34, [retval0+8];
	} // callseq 1
	bra.uni 	$L__BB0_14;
$L__BB0_13:
	mov.f64 	%fd67, 0d0000000000000000;
	mul.rn.f64 	%fd120, %fd11, %fd67;
	mov.b32 	%r34, 0;
$L__BB0_14:
	shl.b32 	%r23, %r34, 6;
	cvt.u64.u32 	%rd6, %r23;
	and.b64  	%rd7, %rd6, 64;
	add.s64 	%rd9, %rd4, %rd7;
	mul.rn.f64 	%fd68, %fd120, %fd120;
	and.b32  	%r24, %r34, 1;
	setp.eq.b32 	%p11, %r24, 1;
	selp.f64 	%fd69, 0dBDA8FF8320FD8164, 0d3DE5DB65F9785EBA, %p11;
	ld.global.nc.v2.f64 	{%fd70, %fd71}, [%rd9];
	fma.rn.f64 	%fd72, %fd69, %fd68, %fd70;
	fma.rn.f64 	%fd73, %fd72, %fd68, %fd71;
	ld.global.nc.v2.f64 	{%fd74, %fd75}, [%rd9+16];
	fma.rn.f64 	%fd76, %fd73, %fd68, %fd74;
	fma.rn.f64 	%fd77, %fd76, %fd68, %fd75;
	ld.global.nc.v2.f64 	{%fd78, %fd79}, [%rd9+32];
	fma.rn.f64 	%fd80, %fd77, %fd68, %fd78;
	fma.rn.f64 	%fd81, %fd80, %fd68, %fd79;
	fma.rn.f64 	%fd82, %fd81, %fd120, %fd120;
	fma.rn.f64 	%fd83, %fd81, %fd68, 0d3FF0000000000000;
	selp.f64 	%fd84, %fd83, %fd82, %p11;
	and.b32  	%r25, %r34, 2;
	setp.eq.s32 	%p12, %r25, 0;
	mov.f64 	%fd85, 0d0000000000000000;
	sub.f64 	%fd86, %fd85, %fd84;
	selp.f64 	%fd87, %fd84, %fd86, %p12;
	div.rn.f64 	%fd88, %fd87, %fd11;
	add.f64 	%fd119, %fd119, %fd88;
$L__BB0_15:
	add.f64 	%fd123, %fd30, %fd11;
	add.s32 	%r32, %r32, 2;
	setp.ne.s32 	%p13, %r32, 0;
	@%p13 bra 	$L__BB0_3;
$L__BB0_16:
	and.b32  	%r26, %r14, 1;
	setp.eq.b32 	%p14, %r26, 1;
	not.pred 	%p15, %p14;
	@%p15 bra 	$L__BB0_23;
	setp.eq.f64 	%p16, %fd123, 0d0000000000000000;
	@%p16 bra 	$L__BB0_23;
	abs.f64 	%fd23, %fd123;
	setp.eq.f64 	%p17, %fd23, 0d7FF0000000000000;
	@%p17 bra 	$L__BB0_21;
	mul.f64 	%fd89, %fd123, 0d3FE45F306DC9C883;
	cvt.rni.s32.f64 	%r35, %fd89;
	cvt.rn.f64.s32 	%fd90, %r35;
	fma.rn.f64 	%fd91, %fd90, 0dBFF921FB54442D18, %fd123;
	fma.rn.f64 	%fd92, %fd90, 0dBC91A62633145C00, %fd91;
	fma.rn.f64 	%fd125, %fd90, 0dB97B839A252049C0, %fd92;
	setp.ltu.f64 	%p18, %fd23, 0d41E0000000000000;
	@%p18 bra 	$L__BB0_22;
	{ // callseq 2, 0
	.param .b64 param0;
	st.param.f64 	[param0], %fd123;
	.param .align 16 .b8 retval0[16];
	call.uni (retval0), 
	__internal_trig_reduction_slowpathd, 
	(
	param0
	);
	ld.param.f64 	%fd125, [retval0];
	ld.param.b32 	%r35, [retval0+8];
	} // callseq 2
	bra.uni 	$L__BB0_22;
$L__BB0_21:
	mov.f64 	%fd94, 0d0000000000000000;
	mul.rn.f64 	%fd125, %fd123, %fd94;
	mov.b32 	%r35, 0;
$L__BB0_22:
	shl.b32 	%r29, %r35, 6;
	cvt.u64.u32 	%rd10, %r29;
	and.b64  	%rd11, %rd10, 64;
	mov.u64 	%rd12, __cudart_sin_cos_coeffs;
	add.s64 	%rd13, %rd12, %rd11;
	mul.rn.f64 	%fd95, %fd125, %fd125;
	and.b32  	%r30, %r35, 1;
	setp.eq.b32 	%p19, %r30, 1;
	selp.f64 	%fd96, 0dBDA8FF8320FD8164, 0d3DE5DB65F9785EBA, %p19;
	ld.global.nc.v2.f64 	{%fd97, %fd98}, [%rd13];
	fma.rn.f64 	%fd99, %fd96, %fd95, %fd97;
	fma.rn.f64 	%fd100, %fd99, %fd95, %fd98;
	ld.global.nc.v2.f64 	{%fd101, %fd102}, [%rd13+16];
	fma.rn.f64 	%fd103, %fd100, %fd95, %fd101;
	fma.rn.f64 	%fd104, %fd103, %fd95, %fd102;
	ld.global.nc.v2.f64 	{%fd105, %fd106}, [%rd13+32];
	fma.rn.f64 	%fd107, %fd104, %fd95, %fd105;
	fma.rn.f64 	%fd108, %fd107, %fd95, %fd106;
	fma.rn.f64 	%fd109, %fd108, %fd125, %fd125;
	fma.rn.f64 	%fd110, %fd108, %fd95, 0d3FF0000000000000;
	selp.f64 	%fd111, %fd110, %fd109, %p19;
	and.b32  	%r31, %r35, 2;
	setp.eq.s32 	%p20, %r31, 0;
	mov.f64 	%fd112, 0d0000000000000000;
	sub.f64 	%fd113, %fd112, %fd111;
	selp.f64 	%fd114, %fd111, %fd113, %p20;
	div.rn.f64 	%fd115, %fd114, %fd123;
	add.f64 	%fd119, %fd119, %fd115;
$L__BB0_23:
	cvta.to.global.u64 	%rd14, %rd1;
	mul.wide.u32 	%rd15, %r1, 8;
	add.s64 	%rd16, %rd14, %rd15;
	st.global.f64 	[%rd16], %fd119;
	ret;

}
.func  (.param .align 16 .b8 func_retval0[16]) __internal_trig_reduction_slowpathd(
	.param .b64 __internal_trig_reduction_slowpathd_param_0
)
{
	.local .align 8 .b8 	__local_depot1[40];
	.reg .b64 	%SP;
	.reg .b64 	%SPL;
	.reg .pred 	%p<10>;
	.reg .b32 	%r<47>;
	.reg .b64 	%rd<74>;
	.reg .b64 	%fd<5>;

	mov.u64 	%SPL, __local_depot1;
	ld.param.f64 	%fd4, [__internal_trig_reduction_slowpathd_param_0];
	add.u64 	%rd1, %SPL, 0;
	{
	.reg .b32 %temp; 
	mov.b64 	{%temp, %r1}, %fd4;
	}
	shr.u32 	%r2, %r1, 20;
	and.b32  	%r3, %r2, 2047;
	setp.eq.s32 	%p1, %r3, 2047;
	mov.b32 	%r46, 0;
	@%p1 bra 	$L__BB1_9;
	add.s32 	%r20, %r3, -1024;
	mov.b64 	%rd20, %fd4;
	shl.b64 	%rd2, %rd20, 11;
	shr.u32 	%r4, %r20, 6;
	sub.s32 	%r45, 15, %r4;
	sub.s32 	%r21, 19, %r4;
	setp.lt.u32 	%p2, %r20, 128;
	selp.b32 	%r6, 18, %r21, %p2;
	setp.ge.s32 	%p3, %r45, %r6;
	mov.b64 	%rd70, 0;
	@%p3 bra 	$L__BB1_4;
	add.s32 	%r23, %r6, %r4;
	neg.s32 	%r43, %r23;
	or.b64  	%rd3, %rd2, -9223372036854775808;
	mov.b64 	%rd70, 0;
	mov.b32 	%r42, 0;
	mov.u64 	%rd25, __cudart_i2opi_d;
	mov.u32 	%r44, %r45;
$L__BB1_3:
	.pragma "nounroll";
	mul.wide.s32 	%rd22, %r42, 8;
	add.s64 	%rd23, %rd1, %rd22;
	mul.wide.s32 	%rd24, %r44, 8;
	add.s64 	%rd26, %rd25, %rd24;
	ld.global.nc.u64 	%rd27, [%rd26];
	{
	.reg .u32 %r0, %r1, %r2, %r3, %alo, %ahi, %blo, %bhi, %clo, %chi;
	mov.b64 	{%alo,%ahi}, %rd27;
	mov.b64 	{%blo,%bhi}, %rd3;
	mov.b64 	{%clo,%chi}, %rd70;
	mad.lo.cc.u32 	%r0, %alo, %blo, %clo;
	madc.hi.cc.u32 	%r1, %alo, %blo, %chi;
	madc.hi.u32 	%r2, %alo, %bhi, 0;
	mad.lo.cc.u32 	%r1, %alo, %bhi, %r1;
	madc.hi.cc.u32 	%r2, %ahi, %blo, %r2;
	madc.hi.u32 	%r3, %ahi, %bhi, 0;
	mad.lo.cc.u32 	%r1, %ahi, %blo, %r1;
	madc.lo.cc.u32 	%r2, %ahi, %bhi, %r2;
	addc.u32 	%r3, %r3, 0;
	mov.b64 	%rd28, {%r0,%r1};
	mov.b64 	%rd70, {%r2,%r3};
	}
	st.local.u64 	[%rd23], %rd28;
	add.s32 	%r44, %r44, 1;
	add.s32 	%r43, %r43, 1;
	add.s32 	%r42, %r42, 1;
	setp.ne.s32 	%p4, %r43, -15;
	mov.u32 	%r45, %r6;
	@%p4 bra 	$L__BB1_3;
$L__BB1_4:
	cvt.s64.s32 	%rd29, %r45;
	cvt.u64.u32 	%rd30, %r4;
	add.s64 	%rd31, %rd30, %rd29;
	shl.b64 	%rd32, %rd31, 3;
	add.s64 	%rd33, %rd1, %rd32;
	st.local.u64 	[%rd33+-120], %rd70;
	and.b32  	%r15, %r2, 63;
	ld.local.u64 	%rd72, [%rd1+16];
	ld.local.u64 	%rd71, [%rd1+24];
	setp.eq.s32 	%p5, %r15, 0;
	@%p5 bra 	$L__BB1_6;
	shl.b64 	%rd34, %rd71, %r15;
	shr.u64 	%rd35, %rd72, 1;
	xor.b32  	%r24, %r15, 63;
	shr.u64 	%rd36, %rd35, %r24;
	or.b64  	%rd71, %rd34, %rd36;
	ld.local.u64 	%rd37, [%rd1+8];
	shl.b64 	%rd38, %rd72, %r15;
	shr.u64 	%rd39, %rd37, 1;
	shr.u64 	%rd40, %rd39, %r24;
	or.b64  	%rd72, %rd38, %rd40;
$L__BB1_6:
	and.b32  	%r25, %r1, -2147483648;
	shr.u64 	%rd41, %rd71, 62;
	cvt.u32.u64 	%r26, %rd41;
	mov.b64 	{%r27, %r28}, %rd71;
	mov.b64 	{%r29, %r30}, %rd72;
	shf.l.wrap.b32 	%r31, %r30, %r27, 2;
	shf.l.wrap.b32 	%r32, %r27, %r28, 2;
	mov.b64 	%rd42, {%r31, %r32};
	shl.b64 	%rd43, %rd72, 2;
	shr.u64 	%rd44, %rd42, 63;
	cvt.u32.u64 	%r33, %rd44;
	add.s32 	%r34, %r33, %r26;
	setp.eq.s32 	%p6, %r25, 0;
	neg.s32 	%r35, %r34;
	selp.b32 	%r46, %r34, %r35, %p6;
	setp.gt.s64 	%p7, %rd42, -1;
	mov.b64 	%rd45, 0;
	{
	.reg .u32 %r0, %r1, %r2, %r3, %a0, %a1, %a2, %a3, %b0, %b1, %b2, %b3;
	mov.b64 	{%a0,%a1}, %rd45;
	mov.b64 	{%a2,%a3}, %rd45;
	mov.b64 	{%b0,%b1}, %rd43;
	mov.b64 	{%b2,%b3}, %rd42;
	sub.cc.u32 	%r0, %a0, %b0;
	subc.cc.u32 	%r1, %a1, %b1;
	subc.cc.u32 	%r2, %a2, %b2;
	subc.u32 	%r3, %a3, %b3;
	mov.b64 	%rd46, {%r0,%r1};
	mov.b64 	%rd47, {%r2,%r3};
	}
	xor.b32  	%r36, %r25, -2147483648;
	selp.b64 	%rd73, %rd42, %rd47, %p7;
	selp.b64 	%rd14, %rd43, %rd46, %p7;
	selp.b32 	%r17, %r25, %r36, %p7;
	clz.b64 	%r37, %rd73;
	cvt.u64.u32 	%rd15, %r37;
	setp.eq.s32 	%p8, %r37, 0;
	@%p8 bra 	$L__BB1_8;
	cvt.u32.u64 	%r38, %rd15;
	and.b32  	%r39, %r38, 63;
	shl.b64 	%rd48, %rd73, %r39;
	shr.u64 	%rd49, %rd14, 1;
	not.b32 	%r40, %r38;
	and.b32  	%r41, %r40, 63;
	shr.u64 	%rd50, %rd49, %r41;
	or.b64  	%rd73, %rd48, %rd50;
$L__BB1_8:
	mov.b64 	%rd51, -3958705157555305931;
	{
	.reg .u32 %r0, %r1, %r2, %r3, %alo, %ahi, %blo, %bhi;
	mov.b64 	{%alo,%ahi}, %rd73;
	mov.b64 	{%blo,%bhi}, %rd51;
	mul.lo.u32 	%r0, %alo, %blo;
	mul.hi.u32 	%r1, %alo, %blo;
	mad.lo.cc.u32 	%r1, %alo, %bhi, %r1;
	madc.hi.u32 	%r2, %alo, %bhi, 0;
	mad.lo.cc.u32 	%r1, %ahi, %blo, %r1;
	madc.hi.cc.u32 	%r2, %ahi, %blo, %r2;
	madc.hi.u32 	%r3, %ahi, %bhi, 0;
	mad.lo.cc.u32 	%r2, %ahi, %bhi, %r2;
	addc.u32 	%r3, %r3, 0;
	mov.b64 	%rd52, {%r0,%r1};
	mov.b64 	%rd53, {%r2,%r3};
	}
	setp.gt.s64 	%p9, %rd53, 0;
	{
	.reg .u32 %r0, %r1, %r2, %r3, %a0, %a1, %a2, %a3, %b0, %b1, %b2, %b3;
	mov.b64 	{%a0,%a1}, %rd52;
	mov.b64 	{%a2,%a3}, %rd53;
	mov.b64 	{%b0,%b1}, %rd52;
	mov.b64 	{%b2,%b3}, %rd53;
	add.cc.u32 	%r0, %a0, %b0;
	addc.cc.u32 	%r1, %a1, %b1;
	addc.cc.u32 	%r2, %a2, %b2;
	addc.u32 	%r3, %a3, %b3;
	mov.b64 	%rd54, {%r0,%r1};
	mov.b64 	%rd55, {%r2,%r3};
	}
	selp.b64 	%rd56, %rd55, %rd53, %p9;
	selp.s64 	%rd57, -1, 0, %p9;
	sub.s64 	%rd58, %rd57, %rd15;
	cvt.u64.u32 	%rd59, %r17;
	shl.b64 	%rd60, %rd59, 32;
	add.s64 	%rd61, %rd56, 1;
	shr.u64 	%rd62, %rd61, 10;
	add.s64 	%rd63, %rd62, 1;
	shr.u64 	%rd64, %rd63, 1;
	shl.b64 	%rd65, %rd58, 52;
	add.s64 	%rd66, %rd65, %rd64;
	add.s64 	%rd67, %rd66, 4602678819172646912;
	or.b64  	%rd68, %rd67, %rd60;
	mov.b64 	%fd4, %rd68;
$L__BB1_9:
	st.param.f64 	[func_retval0], %fd4;
	st.param.b32 	[func_retval0+8], %r46;
	ret;

}


// ===== COMPILED SASS (sm_100) =====

	.target	sm_100

	.elftype	@"ET_EXEC"


//--------------------- .note.nv.tkinfo           --------------------------
	.section	.note.nv.tkinfo,"",@"SHT_NOTE"
	.sectionflags	@"SHF_NOTE_NV_TKINFO"
	.tkinfo
        /*0018*/ 	.word	0x00000002
        /*0030*/ 	.string	""
        /*0030*/ 	.string	"ptxas"
        /*0030*/ 	.string	"Cuda compilation tools, release 13.0, V13.0.88"
        /*0030*/ 	.string	"Build cuda_13.0.r13.0/compiler.36424714_0"
        /*0030*/ 	.string	"-arch sm_100 -m 64 "



//--------------------- .note.nv.cuinfo           --------------------------
	.section	.note.nv.cuinfo,"",@"SHT_NOTE"
	.sectionflags	@"SHF_NOTE_NV_CUINFO"
        /*0018*/ 	.short	0x0002
        /*001a*/ 	.short	0x0064
        /*001c*/ 	.short	0x0082
	.zero		2


//--------------------- .nv.info                  --------------------------
	.section	.nv.info,"",@"SHT_CUDA_INFO"
	.align	4


	//----- nvinfo : EIATTR_REGCOUNT
	.align		4
        /*0000*/ 	.byte	0x04, 0x2f
        /*0002*/ 	.short	(.L_3 - .L_2)
	.align		4
.L_2:
        /*0004*/ 	.word	index@(_Z8functionfidfPd)
        /*0008*/ 	.word	0x0000001e


	//----- nvinfo : EIATTR_FRAME_SIZE
	.align		4
.L_3:
        /*000c*/ 	.byte	0x04, 0x11
        /*000e*/ 	.short	(.L_5 - .L_4)
	.align		4
.L_4:
        /*0010*/ 	.word	index@($_Z8functionfidfPd$__internal_trig_reduction_slowpathd)
        /*0014*/ 	.word	0x00000028


	//----- nvinfo : EIATTR_FRAME_SIZE
	.align		4
.L_5:
        /*0018*/ 	.byte	0x04, 0x11
        /*001a*/ 	.short	(.L_7 - .L_6)
	.align		4
.L_6:
        /*001c*/ 	.word	index@($__internal_0_$__cuda_sm20_div_rn_f64_full)
        /*0020*/ 	.word	0x00000028


	//----- nvinfo : EIATTR_FRAME_SIZE
	.align		4
.L_7:
        /*0024*/ 	.byte	0x04, 0x11
        /*0026*/ 	.short	(.L_9 - .L_8)
	.align		4
.L_8:
        /*0028*/ 	.word	index@(_Z8functionfidfPd)
        /*002c*/ 	.word	0x00000028


	//----- nvinfo : EIATTR_MIN_STACK_SIZE
	.align		4
.L_9:
        /*0030*/ 	.byte	0x04, 0x12
        /*0032*/ 	.short	(.L_11 - .L_10)
	.align		4
.L_10:
        /*0034*/ 	.word	index@(_Z8functionfidfPd)
        /*0038*/ 	.word	0x00000028
.L_11:


//--------------------- .nv.compat                --------------------------
	.section	.nv.compat,"",@"SHT_CUDA_COMPAT_INFO"
	.align	4
        /*0000*/ 	.byte	0x02, 0x09, 0x00, 0x00, 0x02, 0x02, 0x01, 0x00, 0x02, 0x05, 0x05, 0x00, 0x03, 0x07, 0x01, 0x01
        /*0010*/ 	.byte	0x02, 0x03, 0x00, 0x00, 0x02, 0x06, 0x01, 0x00, 0x04, 0x0b, 0x08, 0x00, 0x01, 0x00, 0x00, 0x00
        /*0020*/ 	.byte	0x00, 0x00, 0x00, 0x00


//--------------------- .nv.info._Z8functionfidfPd --------------------------
	.section	.nv.info._Z8functionfidfPd,"",@"SHT_CUDA_INFO"
	.sectionflags	@""
	.align	4


	//----- nvinfo : EIATTR_CUDA_API_VERSION
	.align		4
        /*0000*/ 	.byte	0x04, 0x37
        /*0002*/ 	.short	(.L_13 - .L_12)
.L_12:
        /*0004*/ 	.word	0x00000082


	//----- nvinfo : EIATTR_KPARAM_INFO
	.align		4
.L_13:
        /*0008*/ 	.byte	0x04, 0x17
        /*000a*/ 	.short	(.L_15 - .L_14)
.L_14:
        /*000c*/ 	.word	0x00000000
        /*0010*/ 	.short	0x0004
        /*0012*/ 	.short	0x0018
        /*0014*/ 	.byte	0x00, 0xf5, 0x21, 0x00


	//----- nvinfo : EIATTR_KPARAM_INFO
	.align		4
.L_15:
        /*0018*/ 	.byte	0x04, 0x17
        /*001a*/ 	.short	(.L_17 - .L_16)
.L_16:
        /*001c*/ 	.word	0x00000000
        /*0020*/ 	.short	0x0003
        /*0022*/ 	.short	0x0010
        /*0024*/ 	.byte	0x00, 0xf0, 0x11, 0x00


	//----- nvinfo : EIATTR_KPARAM_INFO
	.align		4
.L_17:
        /*0028*/ 	.byte	0x04, 0x17
        /*002a*/ 	.short	(.L_19 - .L_18)
.L_18:
        /*002c*/ 	.word	0x00000000
        /*0030*/ 	.short	0x0002
        /*0032*/ 	.short	0x0008
        /*0034*/ 	.byte	0x00, 0xf0, 0x21, 0x00


	//----- nvinfo : EIATTR_KPARAM_INFO
	.align		4
.L_19:
        /*0038*/ 	.byte	0x04, 0x17
        /*003a*/ 	.short	(.L_21 - .L_20)
.L_20:
        /*003c*/ 	.word	0x00000000
        /*0040*/ 	.short	0x0001
        /*0042*/ 	.short	0x0004
        /*0044*/ 	.byte	0x00, 0xf0, 0x11, 0x00


	//----- nvinfo : EIATTR_KPARAM_INFO
	.align		4
.L_21:
        /*0048*/ 	.byte	0x04, 0x17
        /*004a*/ 	.short	(.L_23 - .L_22)
.L_22:
        /*004c*/ 	.word	0x00000000
        /*0050*/ 	.short	0x0000
        /*0052*/ 	.short	0x0000
        /*0054*/ 	.byte	0x00, 0xf0, 0x11, 0x00


	//----- nvinfo : EIATTR_SPARSE_MMA_MASK
	.align		4
.L_23:
        /*0058*/ 	.byte	0x03, 0x50
        /*005a*/ 	.short	0x0000


	//----- nvinfo : EIATTR_MAXREG_COUNT
	.align		4
        /*005c*/ 	.byte	0x03, 0x1b
        /*005e*/ 	.short	0x00ff


	//----- nvinfo : EIATTR_MERCURY_ISA_VERSION
	.align		4
        /*0060*/ 	.byte	0x03, 0x5f
        /*0062*/ 	.short	0x0101


	//----- nvinfo : EIATTR_VRC_CTA_INIT_COUNT
	.align		4
        /*0064*/ 	.byte	0x02, 0x4a
	.zero		1
	.zero		1


	//----- nvinfo : EIATTR_EXIT_INSTR_OFFSETS
	.align		4
        /*0068*/ 	.byte	0x04, 0x1c
        /*006a*/ 	.short	(.L_25 - .L_24)


	//   ....[0]....
.L_24:
        /*006c*/ 	.word	0x00001200


	//----- nvinfo : EIATTR_CRS_STACK_SIZE
	.align		4
.L_25:
        /*0070*/ 	.byte	0x04, 0x1e
        /*0072*/ 	.short	(.L_27 - .L_26)
.L_26:
        /*0074*/ 	.word	0x00000000


	//----- nvinfo : EIATTR_CBANK_PARAM_SIZE
	.align		4
.L_27:
        /*0078*/ 	.byte	0x03, 0x19
        /*007a*/ 	.short	0x0020


	//----- nvinfo : EIATTR_PARAM_CBANK
	.align		4
        /*007c*/ 	.byte	0x04, 0x0a
        /*007e*/ 	.short	(.L_29 - .L_28)
	.align		4
.L_28:
        /*0080*/ 	.word	index@(.nv.constant0._Z8functionfidfPd)
        /*0084*/ 	.short	0x0380
        /*0086*/ 	.short	0x0020


	//----- nvinfo : EIATTR_SW_WAR
	.align		4
.L_29:
        /*0088*/ 	.byte	0x04, 0x36
        /*008a*/ 	.short	(.L_31 - .L_30)
.L_30:
        /*008c*/ 	.word	0x00000008
.L_31:


//--------------------- .nv.callgraph             --------------------------
	.section	.nv.callgraph,"",@"SHT_CUDA_CALLGRAPH"
	.align	4
	.sectionentsize	8
	.align		4
        /*0000*/ 	.word	0x00000000
	.align		4
        /*0004*/ 	.word	0xffffffff
	.align		4
        /*0008*/ 	.word	0x00000000
	.align		4
        /*000c*/ 	.word	0xfffffffe
	.align		4
        /*0010*/ 	.word	0x00000000
	.align		4
        /*0014*/ 	.word	0xfffffffd
	.align		4
        /*0018*/ 	.word	0x00000000
	.align		4
        /*001c*/ 	.word	0xfffffffc


//--------------------- .nv.constant4             --------------------------
	.section	.nv.constant4,"a",@progbits
	.align	8
	.align		8
.nv.constant4:
        /*0000*/ 	.dword	__cudart_i2opi_d
	.align		8
        /*0008*/ 	.dword	__cudart_sin_cos_coeffs


//--------------------- .text._Z8functionfidfPd   --------------------------
	.section	.text._Z8functionfidfPd,"ax",@progbits
	.align	128
        .global         _Z8functionfidfPd
        .type           _Z8functionfidfPd,@function
        .size           _Z8functionfidfPd,(.L_x_36 - _Z8functionfidfPd)
        .other          _Z8functionfidfPd,@"STO_CUDA_ENTRY STV_DEFAULT"
_Z8functionfidfPd:
.text._Z8functionfidfPd:
[----:B------:R-:W0:Y:S01]  /*0000*/  LDC R1, c[0x0][0x37c] ;  /* 0x0000df00ff017b82 */ /* 0x000e220000000800 */
[----:B------:R-:W1:Y:S07]  /*0010*/  S2R R0, SR_TID.X ;  /* 0x0000000000007919 */ /* 0x000e6e0000002100 */
[----:B------:R-:W2:Y:S01]  /*0020*/  LDC.64 R8, c[0x0][0x380] ;  /* 0x0000e000ff087b82 */ /* 0x000ea20000000a00 */
[----:B------:R-:W3:Y:S01]  /*0030*/  LDCU UR6, c[0x0][0x390] ;  /* 0x00007200ff0677ac */ /* 0x000ee20008000800 */
[----:B0-----:R-:W-:Y:S01]  /*0040*/  VIADD R1, R1, 0xffffffd8 ;  /* 0xffffffd801017836 */ /* 0x001fe20000000000 */
[----:B------:R-:W-:Y:S01]  /*0050*/  CS2R R4, SRZ ;  /* 0x0000000000047805 */ /* 0x000fe2000001ff00 */
[----:B------:R-:W0:Y:S01]  /*0060*/  LDCU.64 UR4, c[0x0][0x358] ;  /* 0x00006b00ff0477ac */ /* 0x000e220008000a00 */
[----:B--2---:R-:W-:-:S02]  /*0070*/  ISETP.GE.AND P0, PT, R9, 0x1, PT ;  /* 0x000000010900780c */ /* 0x004fc40003f06270 */
[----:B-1----:R-:W-:-:S05]  /*0080*/  I2FP.F32.U32 R3, R0 ;  /* 0x0000000000037245 */ /* 0x002fca0000201000 */
[----:B---3--:R-:W-:-:S06]  /*0090*/  FFMA R3, R3, UR6, R8 ;  /* 0x0000000603037c23 */ /* 0x008fcc0008000008 */
[----:B0-----:R-:W-:Y:S05]  /*00a0*/  @!P0 BRA `(.L_x_0) ;  /* 0x0000001000488947 */ /* 0x001fea0003800000 */
[----:B------:R-:W-:Y:S01]  /*00b0*/  ISETP.NE.AND P0, PT, R9, 0x1, PT ;  /* 0x000000010900780c */ /* 0x000fe20003f05270 */
[----:B------:R0:W1:Y:S01]  /*00c0*/  F2F.F64.F32 R6, R3 ;  /* 0x0000000300067310 */ /* 0x0000620000201800 */
[----:B------:R-:W-:-:S11]  /*00d0*/  CS2R R4, SRZ ;  /* 0x0000000000047805 */ /* 0x000fd6000001ff00 */
[----:B0-----:R-:W-:Y:S05]  /*00e0*/  @!P0 BRA `(.L_x_1) ;  /* 0x0000000800d48947 */ /* 0x001fea0003800000 */
[----:B------:R-:W-:Y:S02]  /*00f0*/  LOP3.LUT R2, R9, 0x7ffffffe, RZ, 0xc0, !PT ;  /* 0x7ffffffe09027812 */ /* 0x000fe400078ec0ff */
[----:B------:R-:W-:Y:S01]  /*0100*/  CS2R R4, SRZ ;  /* 0x0000000000047805 */ /* 0x000fe2000001ff00 */
[----:B------:R-:W0:Y:S02]  /*0110*/  LDCU.64 UR10, c[0x0][0x388] ;  /* 0x00007100ff0a77ac */ /* 0x000e240008000a00 */
[----:B------:R-:W-:Y:S01]  /*0120*/  IMAD.MOV R2, RZ, RZ, -R2 ;  /* 0x000000ffff027224 */ /* 0x000fe200078e0a02 */
[----:B------:R-:W2:Y:S06]  /*0130*/  LDCU.64 UR8, c[0x4][0x8] ;  /* 0x01000100ff0877ac */ /* 0x000eac0008000a00 */
.L_x_15:
[----:B-1----:R-:W-:Y:S01]  /*0140*/  DSETP.NEU.AND P0, PT, R6, RZ, PT ;  /* 0x000000ff0600722a */ /* 0x002fe20003f0d000 */
[----:B------:R-:W-:Y:S01]  /*0150*/  VIADD R2, R2, 0x2 ;  /* 0x0000000202027836 */ /* 0x000fe20000000000 */
[----:B------:R-:W-:Y:S04]  /*0160*/  BSSY.RECONVERGENT B0, `(.L_x_2) ;  /* 0x0000054000007945 */ /* 0x000fe80003800200 */
[----:B------:R-:W-:-:S08]  /*0170*/  ISETP.NE.AND P2, PT, R2, RZ, PT ;  /* 0x000000ff0200720c */ /* 0x000fd00003f45270 */
[----:B------:R-:W-:Y:S05]  /*0180*/  @!P0 BRA `(.L_x_3) ;  /* 0x0000000400448947 */ /* 0x000fea0003800000 */
[----:B------:R-:W-:Y:S01]  /*0190*/  DSETP.NEU.AND P0, PT, |R6|, +INF , PT ;  /* 0x7ff000000600742a */ /* 0x000fe20003f0d200 */
[----:B------:R-:W-:-:S13]  /*01a0*/  BSSY.RECONVERGENT B1, `(.L_x_4) ;  /* 0x000001a000017945 */ /* 0x000fda0003800200 */
[----:B------:R-:W-:Y:S01]  /*01b0*/  @!P0 DMUL R20, RZ, R6 ;  /* 0x00000006ff148228 */ /* 0x000fe20000000000 */
[----:B------:R-:W-:Y:S01]  /*01c0*/  @!P0 IMAD.MOV.U32 R3, RZ, RZ, RZ ;  /* 0x000000ffff038224 */ /* 0x000fe200078e00ff */
[----:B------:R-:W-:Y:S09]  /*01d0*/  @!P0 BRA `(.L_x_5) ;  /* 0x0000000000588947 */ /* 0x000ff20003800000 */
[----:B------:R-:W-:Y:S01]  /*01e0*/  UMOV UR6, 0x6dc9c883 ;  /* 0x6dc9c88300067882 */ /* 0x000fe20000000000 */
[----:B------:R-:W-:Y:S01]  /*01f0*/  UMOV UR7, 0x3fe45f30 ;  /* 0x3fe45f3000077882 */ /* 0x000fe20000000000 */
[C---:B------:R-:W-:Y:S02]  /*0200*/  DSETP.GE.AND P0, PT, |R6|.reuse, 2.14748364800000000000e+09, PT ;  /* 0x41e000000600742a */ /* 0x040fe40003f06200 */
[----:B------:R-:W-:Y:S01]  /*0210*/  DMUL R8, R6, UR6 ;  /* 0x0000000606087c28 */ /* 0x000fe20008000000 */
[----:B------:R-:W-:Y:S01]  /*0220*/  UMOV UR6, 0x54442d18 ;  /* 0x54442d1800067882 */ /* 0x000fe20000000000 */
[----:B------:R-:W-:-:S04]  /*0230*/  UMOV UR7, 0x3ff921fb ;  /* 0x3ff921fb00077882 */ /* 0x000fc80000000000 */
[----:B------:R-:W1:Y:S08]  /*0240*/  F2I.F64 R3, R8 ;  /* 0x0000000800037311 */ /* 0x000e700000301100 */
[----:B-1----:R-:W1:Y:S02]  /*0250*/  I2F.F64 R20, R3 ;  /* 0x0000000300147312 */ /* 0x002e640000201c00 */
[----:B-1----:R-:W-:Y:S01]  /*0260*/  DFMA R10, R20, -UR6, R6 ;  /* 0x80000006140a7c2b */ /* 0x002fe20008000006 */
[----:B------:R-:W-:Y:S01]  /*0270*/  UMOV UR6, 0x33145c00 ;  /* 0x33145c0000067882 */ /* 0x000fe20000000000 */
[----:B------:R-:W-:-:S06]  /*0280*/  UMOV UR7, 0x3c91a626 ;  /* 0x3c91a62600077882 */ /* 0x000fcc0000000000 */
[----:B------:R-:W-:Y:S01]  /*0290*/  DFMA R10, R20, -UR6, R10 ;  /* 0x80000006140a7c2b */ /* 0x000fe2000800000a */
[----:B------:R-:W-:Y:S01]  /*02a0*/  UMOV UR6, 0x252049c0 ;  /* 0x252049c000067882 */ /* 0x000fe20000000000 */
[----:B------:R-:W-:-:S06]  /*02b0*/  UMOV UR7, 0x397b839a ;  /* 0x397b839a00077882 */ /* 0x000fcc0000000000 */
[----:B------:R-:W-:Y:S01]  /*02c0*/  DFMA R20, R20, -UR6, R10 ;  /* 0x8000000614147c2b */ /* 0x000fe2000800000a */
[----:B------:R-:W-:Y:S10]  /*02d0*/  @!P0 BRA `(.L_x_5) ;  /* 0x0000000000188947 */ /* 0x000ff40003800000 */
[----:B------:R-:W-:Y:S01]  /*02e0*/  IMAD.MOV.U32 R10, RZ, RZ, R6 ;  /* 0x000000ffff0a7224 */ /* 0x000fe200078e0006 */
[----:B------:R-:W-:Y:S01]  /*02f0*/  MOV R20, 0x320 ;  /* 0x0000032000147802 */ /* 0x000fe20000000f00 */
[----:B------:R-:W-:-:S07]  /*0300*/  IMAD.MOV.U32 R18, RZ, RZ, R7 ;  /* 0x000000ffff127224 */ /* 0x000fce00078e0007 */
[----:B0-2---:R-:W-:Y:S05]  /*0310*/  CALL.REL.NOINC `($_Z8functionfidfPd$__internal_trig_reduction_slowpathd) ;  /* 0x0000001400247944 */ /* 0x005fea0003c00000 */
[----:B------:R-:W-:Y:S02]  /*0320*/  IMAD.MOV.U32 R20, RZ, RZ, R10 ;  /* 0x000000ffff147224 */ /* 0x000fe400078e000a */
[----:B------:R-:W-:-:S07]  /*0330*/  IMAD.MOV.U32 R21, RZ, RZ, R11 ;  /* 0x000000ffff157224 */ /* 0x000fce00078e000b */
.L_x_5:
[----:B0-2---:R-:W-:Y:S05]  /*0340*/  BSYNC.RECONVERGENT B1 ;  /* 0x0000000000017941 */ /* 0x005fea0003800200 */
.L_x_4:
[----:B------:R-:W-:-:S05]  /*0350*/  IMAD.SHL.U32 R8, R3, 0x40, RZ ;  /* 0x0000004003087824 */ /* 0x000fca00078e00ff */
[----:B------:R-:W-:-:S04]  /*0360*/  LOP3.LUT R8, R8, 0x40, RZ, 0xc0, !PT ;  /* 0x0000004008087812 */ /* 0x000fc800078ec0ff */
[----:B------:R-:W-:-:S05]  /*0370*/  IADD3 R26, P0, PT, R8, UR8, RZ ;  /* 0x00000008081a7c10 */ /* 0x000fca000ff1e0ff */
[----:B------:R-:W-:-:S05]  /*0380*/  IMAD.X R27, RZ, RZ, UR9, P0 ;  /* 0x00000009ff1b7e24 */ /* 0x000fca00080e06ff */
[----:B------:R-:W2:Y:S04]  /*0390*/  LDG.E.128.CONSTANT R8, desc[UR4][R26.64] ;  /* 0x000000041a087981 */ /* 0x000ea8000c1e9d00 */
[----:B------:R-:W3:Y:S04]  /*03a0*/  LDG.E.128.CONSTANT R12, desc[UR4][R26.64+0x10] ;  /* 0x000010041a0c7981 */ /* 0x000ee8000c1e9d00 */
[----:B------:R-:W4:Y:S01]  /*03b0*/  LDG.E.128.CONSTANT R16, desc[UR4][R26.64+0x20] ;  /* 0x000020041a107981 */ /* 0x000f22000c1e9d00 */
[----:B------:R-:W-:Y:S01]  /*03c0*/  LOP3.LUT R22, R3, 0x1, RZ, 0xc0, !PT ;  /* 0x0000000103167812 */ /* 0x000fe200078ec0ff */
[----:B------:R-:W-:Y:S01]  /*03d0*/  IMAD.MOV.U32 R24, RZ, RZ, 0x20fd8164 ;  /* 0x20fd8164ff187424 */ /* 0x000fe200078e00ff */
[----:B------:R-:W-:Y:S01]  /*03e0*/  BSSY.RECONVERGENT B1, `(.L_x_6) ;  /* 0x000002a000017945 */ /* 0x000fe20003800200 */
[----:B------:R-:W-:Y:S01]  /*03f0*/  IMAD.MOV.U32 R25, RZ, RZ, 0x3da8ff83 ;  /* 0x3da8ff83ff197424 */ /* 0x000fe200078e00ff */
[----:B------:R-:W-:Y:S01]  /*0400*/  ISETP.NE.U32.AND P0, PT, R22, 0x1, PT ;  /* 0x000000011600780c */ /* 0x000fe20003f05070 */
[----:B------:R-:W-:-:S03]  /*0410*/  DMUL R22, R20, R20 ;  /* 0x0000001414167228 */ /* 0x000fc60000000000 */
[----:B------:R-:W-:Y:S02]  /*0420*/  FSEL R24, R24, -8.06006814911005101289e+34, !P0 ;  /* 0xf9785eba18187808 */ /* 0x000fe40004000000 */
[----:B------:R-:W-:-:S06]  /*0430*/  FSEL R25, -R25, 0.11223486810922622681, !P0 ;  /* 0x3de5db6519197808 */ /* 0x000fcc0004000100 */
[----:B--2---:R-:W-:-:S08]  /*0440*/  DFMA R8, R22, R24, R8 ;  /* 0x000000181608722b */ /* 0x004fd00000000008 */
[----:B------:R-:W-:-:S08]  /*0450*/  DFMA R8, R22, R8, R10 ;  /* 0x000000081608722b */ /* 0x000fd0000000000a */
[----:B---3--:R-:W-:-:S08]  /*0460*/  DFMA R8, R22, R8, R12 ;  /* 0x000000081608722b */ /* 0x008fd0000000000c */
[----:B------:R-:W-:Y:S02]  /*0470*/  DFMA R14, R22, R8, R14 ;  /* 0x00000008160e722b */ /* 0x000fe4000000000e */
[----:B------:R-:W0:Y:S01]  /*0480*/  MUFU.RCP64H R9, R7 ;  /* 0x0000000700097308 */ /* 0x000e220000001800 */
[----:B------:R-:W-:-:S05]  /*0490*/  IMAD.MOV.U32 R8, RZ, RZ, 0x1 ;  /* 0x00000001ff087424 */ /* 0x000fca00078e00ff */
[----:B----4-:R-:W-:-:S08]  /*04a0*/  DFMA R14, R22, R14, R16 ;  /* 0x0000000e160e722b */ /* 0x010fd00000000010 */
[----:B------:R-:W-:Y:S02]  /*04b0*/  DFMA R14, R22, R14, R18 ;  /* 0x0000000e160e722b */ /* 0x000fe40000000012 */
[----:B0-----:R-:W-:-:S06]  /*04c0*/  DFMA R10, R8, -R6, 1 ;  /* 0x3ff00000080a742b */ /* 0x001fcc0000000806 */
[----:B------:R-:W-:Y:S02]  /*04d0*/  DFMA R20, R14, R20, R20 ;  /* 0x000000140e14722b */ /* 0x000fe40000000014 */
[----:B------:R-:W-:Y:S02]  /*04e0*/  DFMA R14, R22, R14, 1 ;  /* 0x3ff00000160e742b */ /* 0x000fe4000000000e */
[----:B------:R-:W-:-:S08]  /*04f0*/  DFMA R10, R10, R10, R10 ;  /* 0x0000000a0a0a722b */ /* 0x000fd0000000000a */
[----:B------:R-:W-:Y:S01]  /*0500*/  DFMA R10, R8, R10, R8 ;  /* 0x0000000a080a722b */ /* 0x000fe20000000008 */
[----:B------:R-:W-:Y:S02]  /*0510*/  FSEL R14, R14, R20, !P0 ;  /* 0x000000140e0e7208 */ /* 0x000fe40004000000 */
[----:B------:R-:W-:Y:S02]  /*0520*/  FSEL R15, R15, R21, !P0 ;  /* 0x000000150f0f7208 */ /* 0x000fe40004000000 */
[----:B------:R-:W-:-:S03]  /*0530*/  LOP3.LUT P0, RZ, R3, 0x2, RZ, 0xc0, !PT ;  /* 0x0000000203ff7812 */ /* 0x000fc6000780c0ff */
[----:B------:R-:W-:Y:S02]  /*0540*/  DFMA R12, R10, -R6, 1 ;  /* 0x3ff000000a0c742b */ /* 0x000fe40000000806 */
[----:B------:R-:W-:-:S06]  /*0550*/  DADD R8, RZ, -R14 ;  /* 0x00000000ff087229 */ /* 0x000fcc000000080e */
[----:B------:R-:W-:-:S04]  /*0560*/  DFMA R12, R10, R12, R10 ;  /* 0x0000000c0a0c722b */ /* 0x000fc8000000000a */
[----:B------:R-:W-:Y:S02]  /*0570*/  FSEL R14, R14, R8, !P0 ;  /* 0x000000080e0e7208 */ /* 0x000fe40004000000 */
[----:B------:R-:W-:-:S04]  /*0580*/  FSEL R15, R15, R9, !P0 ;  /* 0x000000090f0f7208 */ /* 0x000fc80004000000 */
[----:B------:R-:W-:Y:S02]  /*0590*/  FSETP.GEU.AND P1, PT, |R15|, 6.5827683646048100446e-37, PT ;  /* 0x036000000f00780b */ /* 0x000fe40003f2e200 */
[----:B------:R-:W-:-:S08]  /*05a0*/  DMUL R8, R12, R14 ;  /* 0x0000000e0c087228 */ /* 0x000fd00000000000 */
[----:B------:R-:W-:-:S08]  /*05b0*/  DFMA R10, R8, -R6, R14 ;  /* 0x80000006080a722b */ /* 0x000fd0000000000e */
[----:B------:R-:W-:-:S10]  /*05c0*/  DFMA R8, R12, R10, R8 ;  /* 0x0000000a0c08722b */ /* 0x000fd40000000008 */
[----:B------:R-:W-:-:S05]  /*05d0*/  FFMA R3, RZ, R7, R9 ;  /* 0x00000007ff037223 */ /* 0x000fca0000000009 */
[----:B------:R-:W-:-:S13]  /*05e0*/  FSETP.GT.AND P0, PT, |R3|, 1.469367938527859385e-39, PT ;  /* 0x001000000300780b */ /* 0x000fda0003f04200 */
[----:B------:R-:W-:Y:S05]  /*05f0*/  @P0 BRA P1, `(.L_x_7) ;  /* 0x0000000000200947 */ /* 0x000fea0000800000 */
[----:B------:R-:W-:Y:S01]  /*0600*/  IMAD.MOV.U32 R10, RZ, RZ, R14 ;  /* 0x000000ffff0a7224 */ /* 0x000fe200078e000e */
[----:B------:R-:W-:Y:S01]  /*0610*/  MOV R8, 0x660 ;  /* 0x0000066000087802 */ /* 0x000fe20000000f00 */
[----:B------:R-:W-:Y:S02]  /*0620*/  IMAD.MOV.U32 R11, RZ, RZ, R15 ;  /* 0x000000ffff0b7224 */ /* 0x000fe400078e000f */
[----:B------:R-:W-:Y:S02]  /*0630*/  IMAD.MOV.U32 R12, RZ, RZ, R6 ;  /* 0x000000ffff0c7224 */ /* 0x000fe400078e0006 */
[----:B------:R-:W-:-:S07]  /*0640*/  IMAD.MOV.U32 R13, RZ, RZ, R7 ;  /* 0x000000ffff0d7224 */ /* 0x000fce00078e0007 */
[----:B------:R-:W-:Y:S05]  /*0650*/  CALL.REL.NOINC `($__internal_0_$__cuda_sm20_div_rn_f64_full) ;  /* 0x0000000800ec7944 */ /* 0x000fea0003c00000 */
[----:B------:R-:W-:Y:S02]  /*0660*/  IMAD.MOV.U32 R8, RZ, RZ, R18 ;  /* 0x000000ffff087224 */ /* 0x000fe400078e0012 */
[----:B------:R-:W-:-:S07]  /*0670*/  IMAD.MOV.U32 R9, RZ, RZ, R19 ;  /* 0x000000ffff097224 */ /* 0x000fce00078e0013 */
.L_x_7:
[----:B------:R-:W-:Y:S05]  /*0680*/  BSYNC.RECONVERGENT B1 ;  /* 0x0000000000017941 */ /* 0x000fea0003800200 */
.L_x_6:
[----:B------:R-:W-:-:S11]  /*0690*/  DADD R4, R4, R8 ;  /* 0x0000000004047229 */ /* 0x000fd60000000008 */
.L_x_3:
[----:B0-2---:R-:W-:Y:S05]  /*06a0*/  BSYNC.RECONVERGENT B0 ;  /* 0x0000000000007941 */ /* 0x005fea0003800200 */
.L_x_2:
[----:B------:R-:W-:Y:S01]  /*06b0*/  DADD R6, R6, UR10 ;  /* 0x0000000a06067e29 */ /* 0x000fe20008000000 */
[----:B------:R-:W-:Y:S07]  /*06c0*/  BSSY.RECONVERGENT B0, `(.L_x_8) ;  /* 0x0000055000007945 */ /* 0x000fee0003800200 */
[----:B------:R-:W-:-:S14]  /*06d0*/  DSETP.NEU.AND P0, PT, R6, RZ, PT ;  /* 0x000000ff0600722a */ /* 0x000fdc0003f0d000 */
[----:B------:R-:W-:Y:S05]  /*06e0*/  @!P0 BRA `(.L_x_9) ;  /* 0x0000000400488947 */ /* 0x000fea0003800000 */
[----:B------:R-:W-:Y:S01]  /*06f0*/  DSETP.NEU.AND P0, PT, |R6|, +INF , PT ;  /* 0x7ff000000600742a */ /* 0x000fe20003f0d200 */
[----:B------:R-:W-:-:S13]  /*0700*/  BSSY.RECONVERGENT B1, `(.L_x_10) ;  /* 0x000001b000017945 */ /* 0x000fda0003800200 */
[----:B------:R-:W-:Y:S05]  /*0710*/  @!P0 BRA `(.L_x_11) ;  /* 0x00000000005c8947 */ /* 0x000fea0003800000 */
[----:B------:R-:W-:Y:S01]  /*0720*/  UMOV UR6, 0x6dc9c883 ;  /* 0x6dc9c88300067882 */ /* 0x000fe20000000000 */
[----:B------:R-:W-:Y:S01]  /*0730*/  UMOV UR7, 0x3fe45f30 ;  /* 0x3fe45f3000077882 */ /* 0x000fe20000000000 */
[C---:B------:R-:W-:Y:S02]  /*0740*/  DSETP.GE.AND P0, PT, |R6|.reuse, 2.14748364800000000000e+09, PT ;  /* 0x41e000000600742a */ /* 0x040fe40003f06200 */
[----:B------:R-:W-:Y:S01]  /*0750*/  DMUL R8, R6, UR6 ;  /* 0x0000000606087c28 */ /* 0x000fe20008000000 */
[----:B------:R-:W-:Y:S01]  /*0760*/  UMOV UR6, 0x54442d18 ;  /* 0x54442d1800067882 */ /* 0x000fe20000000000 */
[----:B------:R-:W-:-:S04]  /*0770*/  UMOV UR7, 0x3ff921fb ;  /* 0x3ff921fb00077882 */ /* 0x000fc80000000000 */
[----:B------:R-:W0:Y:S08]  /*0780*/  F2I.F64 R3, R8 ;  /* 0x0000000800037311 */ /* 0x000e300000301100 */
[----:B0-----:R-:W0:Y:S02]  /*0790*/  I2F.F64 R20, R3 ;  /* 0x0000000300147312 */ /* 0x001e240000201c00 */
[----:B0-----:R-:W-:Y:S01]  /*07a0*/  DFMA R10, R20, -UR6, R6 ;  /* 0x80000006140a7c2b */ /* 0x001fe20008000006 */
        /* <DEDUP_REMOVED lines=10> */
[----:B------:R-:W-:Y:S05]  /*0850*/  CALL.REL.NOINC `($_Z8functionfidfPd$__internal_trig_reduction_slowpathd) ;  /* 0x0000000c00d47944 */ /* 0x000fea0003c00000 */
[----:B------:R-:W-:Y:S02]  /*0860*/  IMAD.MOV.U32 R20, RZ, RZ, R10 ;  /* 0x000000ffff147224 */ /* 0x000fe400078e000a */
[----:B------:R-:W-:Y:S01]  /*0870*/  IMAD.MOV.U32 R21, RZ, RZ, R11 ;  /* 0x000000ffff157224 */ /* 0x000fe200078e000b */
[----:B------:R-:W-:Y:S06]  /*0880*/  BRA `(.L_x_12) ;  /* 0x0000000000087947 */ /* 0x000fec0003800000 */
.L_x_11:
[----:B------:R-:W-:Y:S01]  /*0890*/  DMUL R20, RZ, R6 ;  /* 0x00000006ff147228 */ /* 0x000fe20000000000 */
[----:B------:R-:W-:-:S10]  /*08a0*/  IMAD.MOV.U32 R3, RZ, RZ, RZ ;  /* 0x000000ffff037224 */ /* 0x000fd400078e00ff */
.L_x_12:
[----:B------:R-:W-:Y:S05]  /*08b0*/  BSYNC.RECONVERGENT B1 ;  /* 0x0000000000017941 */ /* 0x000fea0003800200 */
.L_x_10:
        /* <DEDUP_REMOVED lines=23> */
[----:B0-----:R-:W-:-:S06]  /*0a30*/  DFMA R10, -R6, R8, 1 ;  /* 0x3ff00000060a742b */ /* 0x001fcc0000000108 */
[----:B------:R-:W-:Y:S02]  /*0a40*/  DFMA R20, R14, R20, R20 ;  /* 0x000000140e14722b */ /* 0x000fe40000000014 */
[----:B------:R-:W-:Y:S02]  /*0a50*/  DFMA R14, R22, R14, 1 ;  /* 0x3ff00000160e742b */ /* 0x000fe4000000000e */
[----:B------:R-:W-:-:S08]  /*0a60*/  DFMA R10, R10, R10, R10 ;  /* 0x0000000a0a0a722b */ /* 0x000fd0000000000a */
[----:B------:R-:W-:Y:S01]  /*0a70*/  DFMA R10, R8, R10, R8 ;  /* 0x0000000a080a722b */ /* 0x000fe20000000008 */
[----:B------:R-:W-:Y:S02]  /*0a80*/  FSEL R14, R14, R20, !P0 ;  /* 0x000000140e0e7208 */ /* 0x000fe40004000000 */
[----:B------:R-:W-:Y:S02]  /*0a90*/  FSEL R15, R15, R21, !P0 ;  /* 0x000000150f0f7208 */ /* 0x000fe40004000000 */
[----:B------:R-:W-:-:S03]  /*0aa0*/  LOP3.LUT P0, RZ, R3, 0x2, RZ, 0xc0, !PT ;  /* 0x0000000203ff7812 */ /* 0x000fc6000780c0ff */
[----:B------:R-:W-:Y:S02]  /*0ab0*/  DFMA R12, -R6, R10, 1 ;  /* 0x3ff00000060c742b */ /* 0x000fe4000000010a */
[----:B------:R-:W-:-:S06]  /*0ac0*/  DADD R8, RZ, -R14 ;  /* 0x00000000ff087229 */ /* 0x000fcc000000080e */
[----:B------:R-:W-:-:S04]  /*0ad0*/  DFMA R12, R10, R12, R10 ;  /* 0x0000000c0a0c722b */ /* 0x000fc8000000000a */
[----:B------:R-:W-:Y:S02]  /*0ae0*/  FSEL R14, R14, R8, !P0 ;  /* 0x000000080e0e7208 */ /* 0x000fe40004000000 */
[----:B------:R-:W-:-:S04]  /*0af0*/  FSEL R15, R15, R9, !P0 ;  /* 0x000000090f0f7208 */ /* 0x000fc80004000000 */
[----:B------:R-:W-:Y:S02]  /*0b00*/  FSETP.GEU.AND P1, PT, |R15|, 6.5827683646048100446e-37, PT ;  /* 0x036000000f00780b */ /* 0x000fe40003f2e200 */
[----:B------:R-:W-:-:S08]  /*0b10*/  DMUL R8, R12, R14 ;  /* 0x0000000e0c087228 */ /* 0x000fd00000000000 */
[----:B------:R-:W-:-:S08]  /*0b20*/  DFMA R10, -R6, R8, R14 ;  /* 0x00000008060a722b */ /* 0x000fd0000000010e */
        /* <DEDUP_REMOVED lines=12> */
.L_x_14:
[----:B------:R-:W-:Y:S05]  /*0bf0*/  BSYNC.RECONVERGENT B1 ;  /* 0x0000000000017941 */ /* 0x000fea0003800200 */
.L_x_13:
[----:B------:R-:W-:-:S11]  /*0c00*/  DADD R4, R4, R8 ;  /* 0x0000000004047229 */ /* 0x000fd60000000008 */
.L_x_9:
[----:B------:R-:W-:Y:S05]  /*0c10*/  BSYNC.RECONVERGENT B0 ;  /* 0x0000000000007941 */ /* 0x000fea0003800200 */
.L_x_8:
[----:B------:R-:W-:Y:S01]  /*0c20*/  DADD R6, R6, UR10 ;  /* 0x0000000a06067e29 */ /* 0x000fe20008000000 */
[----:B------:R-:W-:Y:S10]  /*0c30*/  @P2 BRA `(.L_x_15) ;  /* 0xfffffff400402947 */ /* 0x000ff4000383ffff */
.L_x_1:
[----:B------:R-:W0:Y:S01]  /*0c40*/  LDC R2, c[0x0][0x384] ;  /* 0x0000e100ff027b82 */ /* 0x000e220000000800 */
[----:B-1----:R-:W-:Y:S01]  /*0c50*/  DSETP.NEU.AND P0, PT, R6, RZ, PT ;  /* 0x000000ff0600722a */ /* 0x002fe20003f0d000 */
[----:B------:R-:W-:Y:S01]  /*0c60*/  BSSY.RECONVERGENT B0, `(.L_x_0) ;  /* 0x0000056000007945 */ /* 0x000fe20003800200 */
[----:B0-----:R-:W-:-:S04]  /*0c70*/  LOP3.LUT R2, R2, 0x1, RZ, 0xc0, !PT ;  /* 0x0000000102027812 */ /* 0x001fc800078ec0ff */
[----:B------:R-:W-:-:S13]  /*0c80*/  ISETP.NE.U32.OR P0, PT, R2, 0x1, !P0 ;  /* 0x000000010200780c */ /* 0x000fda0004705470 */
[----:B------:R-:W-:Y:S05]  /*0c90*/  @P0 BRA `(.L_x_16) ;  /* 0x0000000400480947 */ /* 0x000fea0003800000 */
        /* <DEDUP_REMOVED lines=8> */
[----:B------:R-:W-:-:S08]  /*0d20*/  UMOV UR7, 0x3ff921fb ;  /* 0x3ff921fb00077882 */ /* 0x000fd00000000000 */
        /* <DEDUP_REMOVED lines=15> */
[----:B------:R-:W-:Y:S02]  /*0e20*/  IMAD.MOV.U32 R20, RZ, RZ, R10 ;  /* 0x000000ffff147224 */ /* 0x000fe400078e000a */
[----:B------:R-:W-:Y:S01]  /*0e30*/  IMAD.MOV.U32 R21, RZ, RZ, R11 ;  /* 0x000000ffff157224 */ /* 0x000fe200078e000b */
[----:B------:R-:W-:Y:S06]  /*0e40*/  BRA `(.L_x_19) ;  /* 0x0000000000087947 */ /* 0x000fec0003800000 */
.L_x_18:
[----:B------:R-:W-:Y:S01]  /*0e50*/  DMUL R20, RZ, R6 ;  /* 0x00000006ff147228 */ /* 0x000fe20000000000 */
[----:B------:R-:W-:-:S10]  /*0e60*/  IMAD.MOV.U32 R2, RZ, RZ, RZ ;  /* 0x000000ffff027224 */ /* 0x000fd400078e00ff */
.L_x_19:
[----:B------:R-:W-:Y:S05]  /*0e70*/  BSYNC.RECONVERGENT B1 ;  /* 0x0000000000017941 */ /* 0x000fea0003800200 */
.L_x_17:
[----:B------:R-:W0:Y:S01]  /*0e80*/  LDCU.64 UR6, c[0x4][0x8] ;  /* 0x01000100ff0677ac */ /* 0x000e220008000a00 */
[----:B------:R-:W-:-:S05]  /*0e90*/  IMAD.SHL.U32 R3, R2, 0x40, RZ ;  /* 0x0000004002037824 */ /* 0x000fca00078e00ff */
[----:B------:R-:W-:-:S04]  /*0ea0*/  LOP3.LUT R3, R3, 0x40, RZ, 0xc0, !PT ;  /* 0x0000004003037812 */ /* 0x000fc800078ec0ff */
[----:B0-----:R-:W-:-:S05]  /*0eb0*/  IADD3 R24, P0, PT, R3, UR6, RZ ;  /* 0x0000000603187c10 */ /* 0x001fca000ff1e0ff */
[----:B------:R-:W-:-:S05]  /*0ec0*/  IMAD.X R25, RZ, RZ, UR7, P0 ;  /* 0x00000007ff197e24 */ /* 0x000fca00080e06ff */
[----:B------:R-:W2:Y:S04]  /*0ed0*/  LDG.E.128.CONSTANT R8, desc[UR4][R24.64] ;  /* 0x0000000418087981 */ /* 0x000ea8000c1e9d00 */
[----:B------:R-:W3:Y:S04]  /*0ee0*/  LDG.E.128.CONSTANT R12, desc[UR4][R24.64+0x10] ;  /* 0x00001004180c7981 */ /* 0x000ee8000c1e9d00 */
[----:B------:R-:W4:Y:S01]  /*0ef0*/  LDG.E.128.CONSTANT R16, desc[UR4][R24.64+0x20] ;  /* 0x0000200418107981 */ /* 0x000f22000c1e9d00 */
[----:B------:R-:W-:Y:S01]  /*0f00*/  LOP3.LUT R3, R2, 0x1, RZ, 0xc0, !PT ;  /* 0x0000000102037812 */ /* 0x000fe200078ec0ff */
[----:B------:R-:W-:Y:S01]  /*0f10*/  IMAD.MOV.U32 R26, RZ, RZ, 0x20fd8164 ;  /* 0x20fd8164ff1a7424 */ /* 0x000fe200078e00ff */
[----:B------:R-:W-:Y:S01]  /*0f20*/  DMUL R22, R20, R20 ;  /* 0x0000001414167228 */ /* 0x000fe20000000000 */
[----:B------:R-:W-:Y:S01]  /*0f30*/  BSSY.RECONVERGENT B1, `(.L_x_20) ;  /* 0x0000027000017945 */ /* 0x000fe20003800200 */
[----:B------:R-:W-:Y:S01]  /*0f40*/  ISETP.NE.U32.AND P0, PT, R3, 0x1, PT ;  /* 0x000000010300780c */ /* 0x000fe20003f05070 */
[----:B------:R-:W-:-:S03]  /*0f50*/  IMAD.MOV.U32 R3, RZ, RZ, 0x3da8ff83 ;  /* 0x3da8ff83ff037424 */ /* 0x000fc600078e00ff */
        /* <DEDUP_REMOVED lines=32> */
[----:B------:R-:W-:-:S07]  /*1160*/  IMAD.MOV.U32 R13, RZ, RZ, R7 ;  /* 0x000000ffff0d7224 */ /* 0x000fce00078e0007 */
[----:B------:R-:W-:Y:S05]  /*1170*/  CALL.REL.NOINC `($__internal_0_$__cuda_sm20_div_rn_f64_full) ;  /* 0x0000000000247944 */ /* 0x000fea0003c00000 */
[----:B------:R-:W-:Y:S02]  /*1180*/  IMAD.MOV.U32 R2, RZ, RZ, R18 ;  /* 0x000000ffff027224 */ /* 0x000fe400078e0012 */
[----:B------:R-:W-:-:S07]  /*1190*/  IMAD.MOV.U32 R3, RZ, RZ, R19 ;  /* 0x000000ffff037224 */ /* 0x000fce00078e0013 */
.L_x_21:
[----:B------:R-:W-:Y:S05]  /*11a0*/  BSYNC.RECONVERGENT B1 ;  /* 0x0000000000017941 */ /* 0x000fea0003800200 */
.L_x_20:
[----:B------:R-:W-:-:S11]  /*11b0*/  DADD R4, R2, R4 ;  /* 0x0000000002047229 */ /* 0x000fd60000000004 */
.L_x_16:
[----:B------:R-:W-:Y:S05]  /*11c0*/  BSYNC.RECONVERGENT B0 ;  /* 0x0000000000007941 */ /* 0x000fea0003800200 */
.L_x_0:
[----:B------:R-:W0:Y:S02]  /*11d0*/  LDC.64 R2, c[0x0][0x398] ;  /* 0x0000e600ff027b82 */ /* 0x000e240000000a00 */
[----:B0-----:R-:W-:-:S05]  /*11e0*/  IMAD.WIDE.U32 R2, R0, 0x8, R2 ;  /* 0x0000000800027825 */ /* 0x001fca00078e0002 */
[----:B------:R-:W-:Y:S01]  /*11f0*/  STG.E.64 desc[UR4][R2.64], R4 ;  /* 0x0000000402007986 */ /* 0x000fe2000c101b04 */
[----:B------:R-:W-:Y:S05]  /*1200*/  EXIT ;  /* 0x000000000000794d */ /* 0x000fea0003800000 */
        .weak           $__internal_0_$__cuda_sm20_div_rn_f64_full
        .type           $__internal_0_$__cuda_sm20_div_rn_f64_full,@function
        .size           $__internal_0_$__cuda_sm20_div_rn_f64_full,($_Z8functionfidfPd$__internal_trig_reduction_slowpathd - $__internal_0_$__cuda_sm20_div_rn_f64_full)
$__internal_0_$__cuda_sm20_div_rn_f64_full:
[C---:B------:R-:W-:Y:S01]  /*1210*/  FSETP.GEU.AND P0, PT, |R13|.reuse, 1.469367938527859385e-39, PT ;  /* 0x001000000d00780b */ /* 0x040fe20003f0e200 */
[----:B------:R-:W-:Y:S01]  /*1220*/  IMAD.MOV.U32 R16, RZ, RZ, 0x1 ;  /* 0x00000001ff107424 */ /* 0x000fe200078e00ff */
[----:B------:R-:W-:Y:S01]  /*1230*/  LOP3.LUT R14, R13, 0x800fffff, RZ, 0xc0, !PT ;  /* 0x800fffff0d0e7812 */ /* 0x000fe200078ec0ff */
[----:B------:R-:W-:Y:S01]  /*1240*/  IMAD.MOV.U32 R9, RZ, RZ, 0x1ca00000 ;  /* 0x1ca00000ff097424 */ /* 0x000fe200078e00ff */
[C---:B------:R-:W-:Y:S01]  /*1250*/  FSETP.GEU.AND P3, PT, |R11|.reuse, 1.469367938527859385e-39, PT ;  /* 0x001000000b00780b */ /* 0x040fe20003f6e200 */
[----:B------:R-:W-:Y:S01]  /*1260*/  BSSY.RECONVERGENT B2, `(.L_x_22) ;  /* 0x0000052000027945 */ /* 0x000fe20003800200 */
[----:B------:R-:W-:Y:S01]  /*1270*/  LOP3.LUT R15, R14, 0x3ff00000, RZ, 0xfc, !PT ;  /* 0x3ff000000e0f7812 */ /* 0x000fe200078efcff */
[----:B------:R-:W-:Y:S01]  /*1280*/  IMAD.MOV.U32 R14, RZ, RZ, R12 ;  /* 0x000000ffff0e7224 */ /* 0x000fe200078e000c */
[----:B------:R-:W-:Y:S02]  /*1290*/  LOP3.LUT R3, R11, 0x7ff00000, RZ, 0xc0, !PT ;  /* 0x7ff000000b037812 */ /* 0x000fe400078ec0ff */
[----:B------:R-:W-:-:S03]  /*12a0*/  LOP3.LUT R25, R13, 0x7ff00000, RZ, 0xc0, !PT ;  /* 0x7ff000000d197812 */ /* 0x000fc600078ec0ff */
[----:B------:R-:W-:Y:S01]  /*12b0*/  @!P0 DMUL R14, R12, 8.98846567431157953865e+307 ;  /* 0x7fe000000c0e8828 */ /* 0x000fe20000000000 */
[----:B------:R-:W-:Y:S01]  /*12c0*/  ISETP.GE.U32.AND P1, PT, R3, R25, PT ;  /* 0x000000190300720c */ /* 0x000fe20003f26070 */
[----:B------:R-:W-:Y:S02]  /*12d0*/  IMAD.MOV.U32 R24, RZ, RZ, R3 ;  /* 0x000000ffff187224 */ /* 0x000fe400078e0003 */
[----:B------:R-:W-:Y:S02]  /*12e0*/  @!P3 LOP3.LUT R18, R13, 0x7ff00000, RZ, 0xc0, !PT ;  /* 0x7ff000000d12b812 */ /* 0x000fe400078ec0ff */
[----:B------:R-:W0:Y:S02]  /*12f0*/  MUFU.RCP64H R17, R15 ;  /* 0x0000000f00117308 */ /* 0x000e240000001800 */
[----:B------:R-:W-:Y:S02]  /*1300*/  @!P3 ISETP.GE.U32.AND P4, PT, R3, R18, PT ;  /* 0x000000120300b20c */ /* 0x000fe40003f86070 */
[----:B------:R-:W-:-:S02]  /*1310*/  @!P0 LOP3.LUT R25, R15, 0x7ff00000, RZ, 0xc0, !PT ;  /* 0x7ff000000f198812 */ /* 0x000fc400078ec0ff */
[----:B------:R-:W-:-:S04]  /*1320*/  @!P3 SEL R19, R9, 0x63400000, !P4 ;  /* 0x634000000913b807 */ /* 0x000fc80006000000 */
[----:B------:R-:W-:-:S04]  /*1330*/  @!P3 LOP3.LUT R22, R19, 0x80000000, R11, 0xf8, !PT ;  /* 0x800000001316b812 */ /* 0x000fc800078ef80b */
[----:B------:R-:W-:Y:S01]  /*1340*/  @!P3 LOP3.LUT R23, R22, 0x100000, RZ, 0xfc, !PT ;  /* 0x001000001617b812 */ /* 0x000fe200078efcff */
[----:B------:R-:W-:Y:S01]  /*1350*/  @!P3 IMAD.MOV.U32 R22, RZ, RZ, RZ ;  /* 0x000000ffff16b224 */ /* 0x000fe200078e00ff */
[----:B0-----:R-:W-:-:S08]  /*1360*/  DFMA R20, R16, -R14, 1 ;  /* 0x3ff000001014742b */ /* 0x001fd0000000080e */
[----:B------:R-:W-:-:S08]  /*1370*/  DFMA R20, R20, R20, R20 ;  /* 0x000000141414722b */ /* 0x000fd00000000014 */
[----:B------:R-:W-:Y:S01]  /*1380*/  DFMA R20, R16, R20, R16 ;  /* 0x000000141014722b */ /* 0x000fe20000000010 */
[----:B------:R-:W-:Y:S01]  /*1390*/  SEL R17, R9, 0x63400000, !P1 ;  /* 0x6340000009117807 */ /* 0x000fe20004800000 */
[----:B------:R-:W-:-:S03]  /*13a0*/  IMAD.MOV.U32 R16, RZ, RZ, R10 ;  /* 0x000000ffff107224 */ /* 0x000fc600078e000a */
[----:B------:R-:W-:-:S03]  /*13b0*/  LOP3.LUT R17, R17, 0x800fffff, R11, 0xf8, !PT ;  /* 0x800fffff11117812 */ /* 0x000fc600078ef80b */
[----:B------:R-:W-:-:S03]  /*13c0*/  DFMA R18, R20, -R14, 1 ;  /* 0x3ff000001412742b */ /* 0x000fc6000000080e */
[----:B------:R-:W-:-:S05]  /*13d0*/  @!P3 DFMA R16, R16, 2, -R22 ;  /* 0x400000001010b82b */ /* 0x000fca0000000816 */
[----:B------:R-:W-:-:S05]  /*13e0*/  DFMA R18, R20, R18, R20 ;  /* 0x000000121412722b */ /* 0x000fca0000000014 */
[----:B------:R-:W-:-:S03]  /*13f0*/  @!P3 LOP3.LUT R24, R17, 0x7ff00000, RZ, 0xc0, !PT ;  /* 0x7ff000001118b812 */ /* 0x000fc600078ec0ff */
[----:B------:R-:W-:Y:S02]  /*1400*/  DMUL R20, R18, R16 ;  /* 0x0000001012147228 */ /* 0x000fe40000000000 */
[----:B------:R-:W-:-:S05]  /*1410*/  VIADD R26, R24, 0xffffffff ;  /* 0xffffffff181a7836 */ /* 0x000fca0000000000 */
[----:B------:R-:W-:Y:S01]  /*1420*/  ISETP.GT.U32.AND P0, PT, R26, 0x7feffffe, PT ;  /* 0x7feffffe1a00780c */ /* 0x000fe20003f04070 */
[----:B------:R-:W-:Y:S01]  /*1430*/  VIADD R26, R25, 0xffffffff ;  /* 0xffffffff191a7836 */ /* 0x000fe20000000000 */
[----:B------:R-:W-:-:S04]  /*1440*/  DFMA R22, R20, -R14, R16 ;  /* 0x8000000e1416722b */ /* 0x000fc80000000010 */
[----:B------:R-:W-:-:S04]  /*1450*/  ISETP.GT.U32.OR P0, PT, R26, 0x7feffffe, P0 ;  /* 0x7feffffe1a00780c */ /* 0x000fc80000704470 */
[----:B------:R-:W-:-:S09]  /*1460*/  DFMA R22, R18, R22, R20 ;  /* 0x000000161216722b */ /* 0x000fd20000000014 */
[----:B------:R-:W-:Y:S05]  /*1470*/  @P0 BRA `(.L_x_23) ;  /* 0x00000000006c0947 */ /* 0x000fea0003800000 */
[----:B------:R-:W-:-:S04]  /*1480*/  LOP3.LUT R18, R13, 0x7ff00000, RZ, 0xc0, !PT ;  /* 0x7ff000000d127812 */ /* 0x000fc800078ec0ff */
[CC--:B------:R-:W-:Y:S02]  /*1490*/  VIADDMNMX R10, R3.reuse, -R18.reuse, 0xb9600000, !PT ;  /* 0xb9600000030a7446 */ /* 0x0c0fe40007800912 */
[----:B------:R-:W-:Y:S02]  /*14a0*/  ISETP.GE.U32.AND P0, PT, R3, R18, PT ;  /* 0x000000120300720c */ /* 0x000fe40003f06070 */
[----:B------:R-:W-:Y:S02]  /*14b0*/  VIMNMX R3, PT, PT, R10, 0x46a00000, PT ;  /* 0x46a000000a037848 */ /* 0x000fe40003fe0100 */
[----:B------:R-:W-:-:S05]  /*14c0*/  SEL R10, R9, 0x63400000, !P0 ;  /* 0x63400000090a7807 */ /* 0x000fca0004000000 */
[----:B------:R-:W-:Y:S02]  /*14d0*/  IMAD.IADD R3, R3, 0x1, -R10 ;  /* 0x0000000103037824 */ /* 0x000fe400078e0a0a */
[----:B------:R-:W-:Y:S02]  /*14e0*/  IMAD.MOV.U32 R10, RZ, RZ, RZ ;  /* 0x000000ffff0a7224 */ /* 0x000fe400078e00ff */
[----:B------:R-:W-:-:S06]  /*14f0*/  VIADD R11, R3, 0x7fe00000 ;  /* 0x7fe00000030b7836 */ /* 0x000fcc0000000000 */
[----:B------:R-:W-:-:S10]  /*1500*/  DMUL R18, R22, R10 ;  /* 0x0000000a16127228 */ /* 0x000fd40000000000 */
[----:B------:R-:W-:-:S13]  /*1510*/  FSETP.GTU.AND P0, PT, |R19|, 1.469367938527859385e-39, PT ;  /* 0x001000001300780b */ /* 0x000fda0003f0c200 */
[----:B------:R-:W-:Y:S05]  /*1520*/  @P0 BRA `(.L_x_24) ;  /* 0x0000000000940947 */ /* 0x000fea0003800000 */
[----:B------:R-:W-:-:S06]  /*1530*/  DFMA R14, R22, -R14, R16 ;  /* 0x8000000e160e722b */ /* 0x000fcc0000000010 */
[----:B------:R-:W-:-:S04]  /*1540*/  IMAD.MOV.U32 R14, RZ, RZ, RZ ;  /* 0x000000ffff0e7224 */ /* 0x000fc800078e00ff */
[C---:B------:R-:W-:Y:S02]  /*1550*/  FSETP.NEU.AND P0, PT, R15.reuse, RZ, PT ;  /* 0x000000ff0f00720b */ /* 0x040fe40003f0d000 */
[----:B------:R-:W-:-:S04]  /*1560*/  LOP3.LUT R13, R15, 0x80000000, R13, 0x48, !PT ;  /* 0x800000000f0d7812 */ /* 0x000fc800078e480d */
[----:B------:R-:W-:-:S07]  /*1570*/  LOP3.LUT R15, R13, R11, RZ, 0xfc, !PT ;  /* 0x0000000b0d0f7212 */ /* 0x000fce00078efcff */
[----:B------:R-:W-:Y:S05]  /*1580*/  @!P0 BRA `(.L_x_24) ;  /* 0x00000000007c8947 */ /* 0x000fea0003800000 */
[----:B------:R-:W-:Y:S01]  /*1590*/  IMAD.MOV R11, RZ, RZ, -R3 ;  /* 0x000000ffff0b7224 */ /* 0x000fe200078e0a03 */
[----:B------:R-:W-:Y:S01]  /*15a0*/  DMUL.RP R14, R22, R14 ;  /* 0x0000000e160e7228 */ /* 0x000fe20000008000 */
[----:B------:R-:W-:Y:S01]  /*15b0*/  IMAD.MOV.U32 R10, RZ, RZ, RZ ;  /* 0x000000ffff0a7224 */ /* 0x000fe200078e00ff */
[----:B------:R-:W-:-:S05]  /*15c0*/  IADD3 R3, PT, PT, -R3, -0x43300000, RZ ;  /* 0xbcd0000003037810 */ /* 0x000fca0007ffe1ff */
[----:B------:R-:W-:-:S03]  /*15d0*/  DFMA R10, R18, -R10, R22 ;  /* 0x8000000a120a722b */ /* 0x000fc60000000016 */
[----:B------:R-:W-:-:S07]  /*15e0*/  LOP3.LUT R13, R15, R13, RZ, 0x3c, !PT ;  /* 0x0000000d0f0d7212 */ /* 0x000fce00078e3cff */
[----:B------:R-:W-:-:S04]  /*15f0*/  FSETP.NEU.AND P0, PT, |R11|, R3, PT ;  /* 0x000000030b00720b */ /* 0x000fc80003f0d200 */
[----:B------:R-:W-:Y:S02]  /*1600*/  FSEL R18, R14, R18, !P0 ;  /* 0x000000120e127208 */ /* 0x000fe40004000000 */
[----:B------:R-:W-:Y:S01]  /*1610*/  FSEL R19, R13, R19, !P0 ;  /* 0x000000130d137208 */ /* 0x000fe20004000000 */
[----:B------:R-:W-:Y:S06]  /*1620*/  BRA `(.L_x_24) ;  /* 0x0000000000547947 */ /* 0x000fec0003800000 */
.L_x_23:
[----:B------:R-:W-:-:S14]  /*1630*/  DSETP.NAN.AND P0, PT, R10, R10, PT ;  /* 0x0000000a0a00722a */ /* 0x000fdc0003f08000 */
[----:B------:R-:W-:Y:S05]  /*1640*/  @P0 BRA `(.L_x_25) ;  /* 0x0000000000440947 */ /* 0x000fea0003800000 */
[----:B------:R-:W-:-:S14]  /*1650*/  DSETP.NAN.AND P0, PT, R12, R12, PT ;  /* 0x0000000c0c00722a */ /* 0x000fdc0003f08000 */
[----:B------:R-:W-:Y:S05]  /*1660*/  @P0 BRA `(.L_x_26) ;  /* 0x0000000000300947 */ /* 0x000fea0003800000 */
[----:B------:R-:W-:Y:S01]  /*1670*/  ISETP.NE.AND P0, PT, R24, R25, PT ;  /* 0x000000191800720c */ /* 0x000fe20003f05270 */
[----:B------:R-:W-:Y:S02]  /*1680*/  IMAD.MOV.U32 R18, RZ, RZ, 0x0 ;  /* 0x00000000ff127424 */ /* 0x000fe400078e00ff */
[----:B------:R-:W-:-:S10]  /*1690*/  IMAD.MOV.U32 R19, RZ, RZ, -0x80000 ;  /* 0xfff80000ff137424 */ /* 0x000fd400078e00ff */
[----:B------:R-:W-:Y:S05]  /*16a0*/  @!P0 BRA `(.L_x_24) ;  /* 0x0000000000348947 */ /* 0x000fea0003800000 */
[----:B------:R-:W-:Y:S02]  /*16b0*/  ISETP.NE.AND P0, PT, R24, 0x7ff00000, PT ;  /* 0x7ff000001800780c */ /* 0x000fe40003f05270 */
[----:B------:R-:W-:Y:S02]  /*16c0*/  LOP3.LUT R19, R11, 0x80000000, R13, 0x48, !PT ;  /* 0x800000000b137812 */ /* 0x000fe400078e480d */
[----:B------:R-:W-:-:S13]  /*16d0*/  ISETP.EQ.OR P0, PT, R25, RZ, !P0 ;  /* 0x000000ff1900720c */ /* 0x000fda0004702670 */
[----:B------:R-:W-:Y:S01]  /*16e0*/  @P0 LOP3.LUT R3, R19, 0x7ff00000, RZ, 0xfc, !PT ;  /* 0x7ff0000013030812 */ /* 0x000fe200078efcff */
[----:B------:R-:W-:Y:S02]  /*16f0*/  @!P0 IMAD.MOV.U32 R18, RZ, RZ, RZ ;  /* 0x000000ffff128224 */ /* 0x000fe400078e00ff */
[----:B------:R-:W-:Y:S02]  /*1700*/  @P0 IMAD.MOV.U32 R18, RZ, RZ, RZ ;  /* 0x000000ffff120224 */ /* 0x000fe400078e00ff */
[----:B------:R-:W-:Y:S01]  /*1710*/  @P0 IMAD.MOV.U32 R19, RZ, RZ, R3 ;  /* 0x000000ffff130224 */ /* 0x000fe200078e0003 */
[----:B------:R-:W-:Y:S06]  /*1720*/  BRA `(.L_x_24) ;  /* 0x0000000000147947 */ /* 0x000fec0003800000 */
.L_x_26:
[----:B------:R-:W-:Y:S01]  /*1730*/  LOP3.LUT R19, R13, 0x80000, RZ, 0xfc, !PT ;  /* 0x000800000d137812 */ /* 0x000fe200078efcff */
[----:B------:R-:W-:Y:S01]  /*1740*/  IMAD.MOV.U32 R18, RZ, RZ, R12 ;  /* 0x000000ffff127224 */ /* 0x000fe200078e000c */
[----:B------:R-:W-:Y:S06]  /*1750*/  BRA `(.L_x_24) ;  /* 0x0000000000087947 */ /* 0x000fec0003800000 */
.L_x_25:
[----:B------:R-:W-:Y:S01]  /*1760*/  LOP3.LUT R19, R11, 0x80000, RZ, 0xfc, !PT ;  /* 0x000800000b137812 */ /* 0x000fe200078efcff */
[----:B------:R-:W-:-:S07]  /*1770*/  IMAD.MOV.U32 R18, RZ, RZ, R10 ;  /* 0x000000ffff127224 */ /* 0x000fce00078e000a */
.L_x_24:
[----:B------:R-:W-:Y:S05]  /*1780*/  BSYNC.RECONVERGENT B2 ;  /* 0x0000000000027941 */ /* 0x000fea0003800200 */
.L_x_22:
[----:B------:R-:W-:-:S04]  /*1790*/  IMAD.MOV.U32 R9, RZ, RZ, 0x0 ;  /* 0x00000000ff097424 */ /* 0x000fc800078e00ff */
[----:B------:R-:W-:Y:S05]  /*17a0*/  RET.REL.NODEC R8 `(_Z8functionfidfPd) ;  /* 0xffffffe808147950 */ /* 0x000fea0003c3ffff */
        .type           $_Z8functionfidfPd$__internal_trig_reduction_slowpathd,@function
        .size           $_Z8functionfidfPd$__internal_trig_reduction_slowpathd,(.L_x_36 - $_Z8functionfidfPd$__internal_trig_reduction_slowpathd)
$_Z8functionfidfPd$__internal_trig_reduction_slowpathd:
[--C-:B------:R-:W-:Y:S01]  /*17b0*/  SHF.R.U32.HI R17, RZ, 0x14, R18.reuse ;  /* 0x00000014ff117819 */ /* 0x100fe20000011612 */
[----:B------:R-:W-:Y:S02]  /*17c0*/  IMAD.MOV.U32 R11, RZ, RZ, R18 ;  /* 0x000000ffff0b7224 */ /* 0x000fe400078e0012 */
[----:B------:R-:W-:Y:S01]  /*17d0*/  IMAD.MOV.U32 R8, RZ, RZ, RZ ;  /* 0x000000ffff087224 */ /* 0x000fe200078e00ff */
[----:B------:R-:W-:-:S04]  /*17e0*/  LOP3.LUT R3, R17, 0x7ff, RZ, 0xc0, !PT ;  /* 0x000007ff11037812 */ /* 0x000fc800078ec0ff */
[----:B------:R-:W-:-:S13]  /*17f0*/  ISETP.NE.AND P0, PT, R3, 0x7ff, PT ;  /* 0x000007ff0300780c */ /* 0x000fda0003f05270 */
[----:B------:R-:W-:Y:S05]  /*1800*/  @!P0 BRA `(.L_x_27) ;  /* 0x0000000800548947 */ /* 0x000fea0003800000 */
[----:B------:R-:W-:Y:S01]  /*1810*/  VIADD R3, R3, 0xfffffc00 ;  /* 0xfffffc0003037836 */ /* 0x000fe20000000000 */
[----:B------:R-:W-:Y:S01]  /*1820*/  BSSY.RECONVERGENT B2, `(.L_x_28) ;  /* 0x000002f000027945 */ /* 0x000fe20003800200 */
[----:B------:R-:W-:-:S03]  /*1830*/  CS2R R12, SRZ ;  /* 0x00000000000c7805 */ /* 0x000fc6000001ff00 */
[----:B------:R-:W-:Y:S02]  /*1840*/  SHF.R.U32.HI R19, RZ, 0x6, R3 ;  /* 0x00000006ff137819 */ /* 0x000fe40000011603 */
[----:B------:R-:W-:Y:S02]  /*1850*/  ISETP.GE.U32.AND P0, PT, R3, 0x80, PT ;  /* 0x000000800300780c */ /* 0x000fe40003f06070 */
[C---:B------:R-:W-:Y:S02]  /*1860*/  IADD3 R16, PT, PT, -R19.reuse, 0x13, RZ ;  /* 0x0000001313107810 */ /* 0x040fe40007ffe1ff */
[----:B------:R-:W-:Y:S02]  /*1870*/  IADD3 R3, PT, PT, -R19, 0xf, RZ ;  /* 0x0000000f13037810 */ /* 0x000fe40007ffe1ff */
[----:B------:R-:W-:-:S04]  /*1880*/  SEL R16, R16, 0x12, P0 ;  /* 0x0000001210107807 */ /* 0x000fc80000000000 */
[----:B------:R-:W-:-:S13]  /*1890*/  ISETP.GE.AND P0, PT, R3, R16, PT ;  /* 0x000000100300720c */ /* 0x000fda0003f06270 */
[----:B------:R-:W-:Y:S05]  /*18a0*/  @P0 BRA `(.L_x_29) ;  /* 0x0000000000980947 */ /* 0x000fea0003800000 */
[----:B------:R-:W0:Y:S01]  /*18b0*/  LDC.64 R8, c[0x0][0x358] ;  /* 0x0000d600ff087b82 */ /* 0x000e220000000a00 */
[C---:B------:R-:W-:Y:S01]  /*18c0*/  SHF.L.U64.HI R21, R10.reuse, 0xb, R11 ;  /* 0x0000000b0a157819 */ /* 0x040fe2000001020b */
[----:B------:R-:W-:Y:S01]  /*18d0*/  BSSY.RECONVERGENT B3, `(.L_x_30) ;  /* 0x0000022000037945 */ /* 0x000fe20003800200 */
[----:B------:R-:W-:Y:S01]  /*18e0*/  IADD3 R14, PT, PT, RZ, -R19, -R16 ;  /* 0x80000013ff0e7210 */ /* 0x000fe20007ffe810 */
[----:B------:R-:W-:Y:S01]  /*18f0*/  IMAD.SHL.U32 R15, R10, 0x800, RZ ;  /* 0x000008000a0f7824 */ /* 0x000fe200078e00ff */
[----:B------:R-:W-:Y:S01]  /*1900*/  CS2R R12, SRZ ;  /* 0x00000000000c7805 */ /* 0x000fe2000001ff00 */
[----:B------:R-:W-:Y:S01]  /*1910*/  IMAD.MOV.U32 R19, RZ, RZ, RZ ;  /* 0x000000ffff137224 */ /* 0x000fe200078e00ff */
[----:B------:R-:W-:-:S07]  /*1920*/  LOP3.LUT R21, R21, 0x80000000, RZ, 0xfc, !PT ;  /* 0x8000000015157812 */ /* 0x000fce00078efcff */
.L_x_31:
[----:B------:R-:W1:Y:S01]  /*1930*/  LDC.64 R10, c[0x4][RZ] ;  /* 0x01000000ff0a7b82 */ /* 0x000e620000000a00 */
[----:B0-----:R-:W-:Y:S02]  /*1940*/  R2UR UR6, R8 ;  /* 0x00000000080672ca */ /* 0x001fe400000e0000 */
[----:B------:R-:W-:Y:S01]  /*1950*/  R2UR UR7, R9 ;  /* 0x00000000090772ca */ /* 0x000fe200000e0000 */
[----:B-1----:R-:W-:-:S12]  /*1960*/  IMAD.WIDE R24, R3, 0x8, R10 ;  /* 0x0000000803187825 */ /* 0x002fd800078e020a */
[----:B------:R-:W2:Y:S01]  /*1970*/  LDG.E.64.CONSTANT R10, desc[UR6][R24.64] ;  /* 0x00000006180a7981 */ /* 0x000ea2000c1e9b00 */
[----:B------:R-:W-:Y:S02]  /*1980*/  VIADD R14, R14, 0x1 ;  /* 0x000000010e0e7836 */ /* 0x000fe40000000000 */
[----:B------:R-:W-:Y:S02]  /*1990*/  VIADD R3, R3, 0x1 ;  /* 0x0000000103037836 */ /* 0x000fe40000000000 */
[----:B--2---:R-:W-:-:S04]  /*19a0*/  IMAD.WIDE.U32 R12, P3, R10, R15, R12 ;  /* 0x0000000f0a0c7225 */ /* 0x004fc8000786000c */
[C---:B------:R-:W-:Y:S02]  /*19b0*/  IMAD R23, R10.reuse, R21, RZ ;  /* 0x000000150a177224 */ /* 0x040fe400078e02ff */
[----:B------:R-:W-:Y:S02]  /*19c0*/  IMAD R22, R11, R15, RZ ;  /* 0x0000000f0b167224 */ /* 0x000fe400078e02ff */
[----:B------:R-:W-:Y:S01]  /*19d0*/  IMAD.HI.U32 R10, R10, R21, RZ ;  /* 0x000000150a0a7227 */ /* 0x000fe200078e00ff */
[----:B------:R-:W-:-:S03]  /*19e0*/  IADD3 R13, P0, PT, R23, R13, RZ ;  /* 0x0000000d170d7210 */ /* 0x000fc60007f1e0ff */
[----:B------:R-:W-:Y:S01]  /*19f0*/  IMAD.X R25, RZ, RZ, R10, P3 ;  /* 0x000000ffff197224 */ /* 0x000fe200018e060a */
[----:B------:R-:W-:Y:S01]  /*1a00*/  IADD3 R13, P1, PT, R22, R13, RZ ;  /* 0x0000000d160d7210 */ /* 0x000fe20007f3e0ff */
[----:B------:R-:W-:-:S04]  /*1a10*/  IMAD.HI.U32 R22, R11, R15, RZ ;  /* 0x0000000f0b167227 */ /* 0x000fc800078e00ff */
[----:B------:R-:W-:Y:S01]  /*1a20*/  IMAD.HI.U32 R10, R11, R21, RZ ;  /* 0x000000150b0a7227 */ /* 0x000fe200078e00ff */
[----:B------:R-:W-:-:S03]  /*1a30*/  IADD3.X R22, P0, PT, R22, R25, RZ, P0, !PT ;  /* 0x0000001916167210 */ /* 0x000fc6000071e4ff */
[----:B------:R-:W-:Y:S02]  /*1a40*/  IMAD R11, R11, R21, RZ ;  /* 0x000000150b0b7224 */ /* 0x000fe400078e02ff */
[----:B------:R-:W-:Y:S01]  /*1a50*/  IMAD.X R10, RZ, RZ, R10, P0 ;  /* 0x000000ffff0a7224 */ /* 0x000fe200000e060a */
[----:B------:R-:W-:Y:S01]  /*1a60*/  ISETP.NE.AND P0, PT, R14, -0xf, PT ;  /* 0xfffffff10e00780c */ /* 0x000fe20003f05270 */
[----:B------:R-:W-:Y:S01]  /*1a70*/  IMAD R23, R19, 0x8, R1 ;  /* 0x0000000813177824 */ /* 0x000fe200078e0201 */
[----:B------:R-:W-:Y:S01]  /*1a80*/  IADD3.X R22, P1, PT, R11, R22, RZ, P1, !PT ;  /* 0x000000160b167210 */ /* 0x000fe20000f3e4ff */
[----:B------:R-:W-:-:S03]  /*1a90*/  VIADD R19, R19, 0x1 ;  /* 0x0000000113137836 */ /* 0x000fc60000000000 */
[----:B------:R0:W-:Y:S01]  /*1aa0*/  STL.64 [R23], R12 ;  /* 0x0000000c17007387 */ /* 0x0001e20000100a00 */
[----:B------:R-:W-:Y:S02]  /*1ab0*/  IMAD.X R11, RZ, RZ, R10, P1 ;  /* 0x000000ffff0b7224 */ /* 0x000fe400008e060a */
[----:B0-----:R-:W-:Y:S02]  /*1ac0*/  IMAD.MOV.U32 R12, RZ, RZ, R22 ;  /* 0x000000ffff0c7224 */ /* 0x001fe400078e0016 */
[----:B------:R-:W-:Y:S02]  /*1ad0*/  IMAD.MOV.U32 R13, RZ, RZ, R11 ;  /* 0x000000ffff0d7224 */ /* 0x000fe400078e000b */
[----:B------:R-:W-:Y:S05]  /*1ae0*/  @P0 BRA `(.L_x_31) ;  /* 0xfffffffc00900947 */ /* 0x000fea000383ffff */
[----:B------:R-:W-:Y:S05]  /*1af0*/  BSYNC.RECONVERGENT B3 ;  /* 0x0000000000037941 */ /* 0x000fea0003800200 */
.L_x_30:
[----:B------:R-:W-:-:S07]  /*1b00*/  IMAD.MOV.U32 R3, RZ, RZ, R16 ;  /* 0x000000ffff037224 */ /* 0x000fce00078e0010 */
.L_x_29:
[----:B------:R-:W-:Y:S05]  /*1b10*/  BSYNC.RECONVERGENT B2 ;  /* 0x0000000000027941 */ /* 0x000fea0003800200 */
.L_x_28:
[C---:B------:R-:W-:Y:S02]  /*1b20*/  LOP3.LUT R8, R17.reuse, 0x7ff, RZ, 0xc0, !PT ;  /* 0x000007ff11087812 */ /* 0x040fe400078ec0ff */
[----:B------:R-:W-:-:S03]  /*1b30*/  LOP3.LUT P0, R17, R17, 0x3f, RZ, 0xc0, !PT ;  /* 0x0000003f11117812 */ /* 0x000fc6000780c0ff */
[----:B------:R-:W-:-:S05]  /*1b40*/  VIADD R8, R8, 0xfffffc00 ;  /* 0xfffffc0008087836 */ /* 0x000fca0000000000 */
[----:B------:R-:W-:-:S05]  /*1b50*/  SHF.R.U32.HI R8, RZ, 0x6, R8 ;  /* 0x00000006ff087819 */ /* 0x000fca0000011608 */
[----:B------:R-:W-:-:S04]  /*1b60*/  IMAD.IADD R8, R8, 0x1, R3 ;  /* 0x0000000108087824 */ /* 0x000fc800078e0203 */
[----:B------:R-:W-:-:S05]  /*1b70*/  IMAD.U32 R19, R8, 0x8, R1 ;  /* 0x0000000808137824 */ /* 0x000fca00078e0001 */
[----:B------:R0:W-:Y:S04]  /*1b80*/  STL.64 [R19+-0x78], R12 ;  /* 0xffff880c13007387 */ /* 0x0001e80000100a00 */
[----:B------:R-:W2:Y:S04]  /*1b90*/  @P0 LDL.64 R14, [R1+0x8] ;  /* 0x00000800010e0983 */ /* 0x000ea80000100a00 */
[----:B------:R-:W3:Y:S04]  /*1ba0*/  LDL.64 R10, [R1+0x10] ;  /* 0x00001000010a7983 */ /* 0x000ee80000100a00 */
[----:B------:R-:W4:Y:S01]  /*1bb0*/  LDL.64 R8, [R1+0x18] ;  /* 0x0000180001087983 */ /* 0x000f220000100a00 */
[----:B------:R-:W-:Y:S01]  /*1bc0*/  @P0 LOP3.LUT R3, R17, 0x3f, RZ, 0x3c, !PT ;  /* 0x0000003f11030812 */ /* 0x000fe200078e3cff */
[----:B------:R-:W-:Y:S01]  /*1bd0*/  BSSY.RECONVERGENT B2, `(.L_x_32) ;  /* 0x0000034000027945 */ /* 0x000fe20003800200 */
[----:B--2---:R-:W-:-:S02]  /*1be0*/  @P0 SHF.R.U64 R14, R14, 0x1, R15 ;  /* 0x000000010e0e0819 */ /* 0x004fc4000000120f */
[----:B------:R-:W-:Y:S02]  /*1bf0*/  @P0 SHF.R.U32.HI R16, RZ, 0x1, R15 ;  /* 0x00000001ff100819 */ /* 0x000fe4000001160f */
[----:B---3--:R-:W-:Y:S02]  /*1c00*/  @P0 SHF.L.U32 R15, R10, R17, RZ ;  /* 0x000000110a0f0219 */ /* 0x008fe400000006ff */
[----:B0-----:R-:W-:Y:S02]  /*1c10*/  @P0 SHF.R.U64 R12, R14, R3, R16 ;  /* 0x000000030e0c0219 */ /* 0x001fe40000001210 */
[--C-:B------:R-:W-:Y:S02]  /*1c20*/  @P0 SHF.R.U32.HI R26, RZ, 0x1, R11.reuse ;  /* 0x00000001ff1a0819 */ /* 0x100fe4000001160b */
[C-C-:B------:R-:W-:Y:S02]  /*1c30*/  @P0 SHF.R.U64 R24, R10.reuse, 0x1, R11.reuse ;  /* 0x000000010a180819 */ /* 0x140fe4000000120b */
[----:B------:R-:W-:-:S02]  /*1c40*/  @P0 SHF.L.U64.HI R22, R10, R17, R11 ;  /* 0x000000110a160219 */ /* 0x000fc4000001020b */
[----:B------:R-:W-:Y:S02]  /*1c50*/  @P0 SHF.R.U32.HI R13, RZ, R3, R16 ;  /* 0x00000003ff0d0219 */ /* 0x000fe40000011610 */
[----:B------:R-:W-:Y:S02]  /*1c60*/  @P0 LOP3.LUT R10, R15, R12, RZ, 0xfc, !PT ;  /* 0x0000000c0f0a0212 */ /* 0x000fe400078efcff */
[----:B----4-:R-:W-:Y:S02]  /*1c70*/  @P0 SHF.L.U32 R14, R8, R17, RZ ;  /* 0x00000011080e0219 */ /* 0x010fe400000006ff */
[----:B------:R-:W-:Y:S01]  /*1c80*/  @P0 SHF.R.U64 R19, R24, R3, R26 ;  /* 0x0000000318130219 */ /* 0x000fe2000000121a */
[----:B------:R-:W-:Y:S01]  /*1c90*/  IMAD.SHL.U32 R12, R10, 0x4, RZ ;  /* 0x000000040a0c7824 */ /* 0x000fe200078e00ff */
[----:B------:R-:W-:Y:S02]  /*1ca0*/  @P0 LOP3.LUT R11, R22, R13, RZ, 0xfc, !PT ;  /* 0x0000000d160b0212 */ /* 0x000fe400078efcff */
[----:B------:R-:W-:-:S02]  /*1cb0*/  @P0 SHF.L.U64.HI R16, R8, R17, R9 ;  /* 0x0000001108100219 */ /* 0x000fc40000010209 */
[----:B------:R-:W-:Y:S02]  /*1cc0*/  @P0 SHF.R.U32.HI R3, RZ, R3, R26 ;  /* 0x00000003ff030219 */ /* 0x000fe4000001161a */
[----:B------:R-:W-:Y:S02]  /*1cd0*/  @P0 LOP3.LUT R8, R14, R19, RZ, 0xfc, !PT ;  /* 0x000000130e080212 */ /* 0x000fe400078efcff */
[----:B------:R-:W-:Y:S02]  /*1ce0*/  SHF.L.U64.HI R10, R10, 0x2, R11 ;  /* 0x000000020a0a7819 */ /* 0x000fe4000001020b */
[----:B------:R-:W-:Y:S02]  /*1cf0*/  @P0 LOP3.LUT R9, R16, R3, RZ, 0xfc, !PT ;  /* 0x0000000310090212 */ /* 0x000fe400078efcff */
[----:B------:R-:W-:Y:S02]  /*1d00*/  SHF.L.W.U32.HI R11, R11, 0x2, R8 ;  /* 0x000000020b0b7819 */ /* 0x000fe40000010e08 */
[----:B------:R-:W-:-:S02]  /*1d10*/  IADD3 RZ, P0, PT, RZ, -R12, RZ ;  /* 0x8000000cffff7210 */ /* 0x000fc40007f1e0ff */
[----:B------:R-:W-:Y:S02]  /*1d20*/  LOP3.LUT R3, RZ, R10, RZ, 0x33, !PT ;  /* 0x0000000aff037212 */ /* 0x000fe400078e33ff */
[----:B------:R-:W-:Y:S02]  /*1d30*/  SHF.L.W.U32.HI R8, R8, 0x2, R9 ;  /* 0x0000000208087819 */ /* 0x000fe40000010e09 */
[----:B------:R-:W-:Y:S02]  /*1d40*/  LOP3.LUT R13, RZ, R11, RZ, 0x33, !PT ;  /* 0x0000000bff0d7212 */ /* 0x000fe400078e33ff */
[----:B------:R-:W-:Y:S02]  /*1d50*/  IADD3.X R15, P0, PT, RZ, R3, RZ, P0, !PT ;  /* 0x00000003ff0f7210 */ /* 0x000fe4000071e4ff */
[----:B------:R-:W-:Y:S02]  /*1d60*/  LOP3.LUT R3, RZ, R8, RZ, 0x33, !PT ;  /* 0x00000008ff037212 */ /* 0x000fe400078e33ff */
[----:B------:R-:W-:-:S02]  /*1d70*/  IADD3.X R16, P1, PT, RZ, R13, RZ, P0, !PT ;  /* 0x0000000dff107210 */ /* 0x000fc4000073e4ff */
[----:B------:R-:W-:-:S03]  /*1d80*/  ISETP.GT.U32.AND P3, PT, R11, -0x1, PT ;  /* 0xffffffff0b00780c */ /* 0x000fc60003f64070 */
[----:B------:R-:W-:Y:S01]  /*1d90*/  IMAD.X R3, RZ, RZ, R3, P1 ;  /* 0x000000ffff037224 */ /* 0x000fe200008e0603 */
[----:B------:R-:W-:-:S04]  /*1da0*/  ISETP.GT.AND.EX P0, PT, R8, -0x1, PT, P3 ;  /* 0xffffffff0800780c */ /* 0x000fc80003f04330 */
[----:B------:R-:W-:Y:S02]  /*1db0*/  SEL R3, R8, R3, P0 ;  /* 0x0000000308037207 */ /* 0x000fe40000000000 */
[----:B------:R-:W-:Y:S02]  /*1dc0*/  SEL R16, R11, R16, P0 ;  /* 0x000000100b107207 */ /* 0x000fe40000000000 */
[----:B------:R-:W-:Y:S02]  /*1dd0*/  ISETP.NE.U32.AND P1, PT, R3, RZ, PT ;  /* 0x000000ff0300720c */ /* 0x000fe40003f25070 */
[----:B------:R-:W-:Y:S02]  /*1de0*/  SEL R17, R10, R15, P0 ;  /* 0x0000000f0a117207 */ /* 0x000fe40000000000 */
[----:B------:R-:W-:Y:S01]  /*1df0*/  SEL R11, R16, R3, !P1 ;  /* 0x00000003100b7207 */ /* 0x000fe20004800000 */
[----:B------:R-:W-:-:S05]  /*1e00*/  @!P0 IMAD.MOV R12, RZ, RZ, -R12 ;  /* 0x000000ffff0c8224 */ /* 0x000fca00078e0a0c */
[----:B------:R-:W0:Y:S02]  /*1e10*/  FLO.U32 R11, R11 ;  /* 0x0000000b000b7300 */ /* 0x000e2400000e0000 */
[C---:B0-----:R-:W-:Y:S02]  /*1e20*/  IADD3 R14, PT, PT, -R11.reuse, 0x1f, RZ ;  /* 0x0000001f0b0e7810 */ /* 0x041fe40007ffe1ff */
[----:B------:R-:W-:-:S03]  /*1e30*/  IADD3 R13, PT, PT, -R11, 0x3f, RZ ;  /* 0x0000003f0b0d7810 */ /* 0x000fc60007ffe1ff */
[----:B------:R-:W-:-:S05]  /*1e40*/  @P1 IMAD.MOV R13, RZ, RZ, R14 ;  /* 0x000000ffff0d1224 */ /* 0x000fca00078e020e */
[----:B------:R-:W-:-:S13]  /*1e50*/  ISETP.NE.AND P1, PT, R13, RZ, PT ;  /* 0x000000ff0d00720c */ /* 0x000fda0003f25270 */
[----:B------:R-:W-:Y:S05]  /*1e60*/  @!P1 BRA `(.L_x_33) ;  /* 0x0000000000289947 */ /* 0x000fea0003800000 */
[C---:B------:R-:W-:Y:S02]  /*1e70*/  LOP3.LUT R11, R13.reuse, 0x3f, RZ, 0xc0, !PT ;  /* 0x0000003f0d0b7812 */ /* 0x040fe400078ec0ff */
[--C-:B------:R-:W-:Y:S02]  /*1e80*/  SHF.R.U64 R15, R12, 0x1, R17.reuse ;  /* 0x000000010c0f7819 */ /* 0x100fe40000001211 */
[----:B------:R-:W-:Y:S02]  /*1e90*/  SHF.R.U32.HI R17, RZ, 0x1, R17 ;  /* 0x00000001ff117819 */ /* 0x000fe40000011611 */
[----:B------:R-:W-:Y:S02]  /*1ea0*/  LOP3.LUT R10, R13, 0x3f, RZ, 0xc, !PT ;  /* 0x0000003f0d0a7812 */ /* 0x000fe400078e0cff */
[CC--:B------:R-:W-:Y:S02]  /*1eb0*/  SHF.L.U64.HI R12, R16.reuse, R11.reuse, R3 ;  /* 0x0000000b100c7219 */ /* 0x0c0fe40000010203 */
[----:B------:R-:W-:-:S02]  /*1ec0*/  SHF.L.U32 R11, R16, R11, RZ ;  /* 0x0000000b100b7219 */ /* 0x000fc400000006ff */
[-CC-:B------:R-:W-:Y:S02]  /*1ed0*/  SHF.R.U64 R16, R15, R10.reuse, R17.reuse ;  /* 0x0000000a0f107219 */ /* 0x180fe40000001211 */
[----:B------:R-:W-:Y:S02]  /*1ee0*/  SHF.R.U32.HI R3, RZ, R10, R17 ;  /* 0x0000000aff037219 */ /* 0x000fe40000011611 */
[----:B------:R-:W-:Y:S02]  /*1ef0*/  LOP3.LUT R16, R11, R16, RZ, 0xfc, !PT ;  /* 0x000000100b107212 */ /* 0x000fe400078efcff */
[----:B------:R-:W-:-:S07]  /*1f00*/  LOP3.LUT R3, R12, R3, RZ, 0xfc, !PT ;  /* 0x000000030c037212 */ /* 0x000fce00078efcff */
.L_x_33:
[----:B------:R-:W-:Y:S05]  /*1f10*/  BSYNC.RECONVERGENT B2 ;  /* 0x0000000000027941 */ /* 0x000fea0003800200 */
.L_x_32:
[----:B------:R-:W-:-:S04]  /*1f20*/  IMAD.WIDE.U32 R14, R16, 0x2168c235, RZ ;  /* 0x2168c235100e7825 */ /* 0x000fc800078e00ff */
[----:B------:R-:W-:Y:S01]  /*1f30*/  IMAD.MOV.U32 R10, RZ, RZ, R15 ;  /* 0x000000ffff0a7224 */ /* 0x000fe200078e000f */
[----:B------:R-:W-:Y:S01]  /*1f40*/  IADD3 RZ, P1, PT, R14, R14, RZ ;  /* 0x0000000e0eff7210 */ /* 0x000fe20007f3e0ff */
[----:B------:R-:W-:Y:S02]  /*1f50*/  IMAD.MOV.U32 R11, RZ, RZ, RZ ;  /* 0x000000ffff0b7224 */ /* 0x000fe400078e00ff */
[----:B------:R-:W-:-:S04]  /*1f60*/  IMAD.HI.U32 R12, R3, -0x36f0255e, RZ ;  /* 0xc90fdaa2030c7827 */ /* 0x000fc800078e00ff */
[----:B------:R-:W-:-:S04]  /*1f70*/  IMAD.WIDE.U32 R10, R16, -0x36f0255e, R10 ;  /* 0xc90fdaa2100a7825 */ /* 0x000fc800078e000a */
[C---:B------:R-:W-:Y:S02]  /*1f80*/  IMAD R15, R3.reuse, -0x36f0255e, RZ ;  /* 0xc90fdaa2030f7824 */ /* 0x040fe400078e02ff */
[----:B------:R-:W-:-:S04]  /*1f90*/  IMAD.WIDE.U32 R10, P3, R3, 0x2168c235, R10 ;  /* 0x2168c235030a7825 */ /* 0x000fc8000786000a */
[----:B------:R-:W-:Y:S01]  /*1fa0*/  IMAD.X R3, RZ, RZ, R12, P3 ;  /* 0x000000ffff037224 */ /* 0x000fe200018e060c */
[----:B------:R-:W-:Y:S02]  /*1fb0*/  IADD3 R11, P3, PT, R15, R11, RZ ;  /* 0x0000000b0f0b7210 */ /* 0x000fe40007f7e0ff */
[----:B------:R-:W-:Y:S02]  /*1fc0*/  IADD3.X RZ, P1, PT, R10, R10, RZ, P1, !PT ;  /* 0x0000000a0aff7210 */ /* 0x000fe40000f3e4ff */
[C---:B------:R-:W-:Y:S01]  /*1fd0*/  ISETP.GT.U32.AND P4, PT, R11.reuse, RZ, PT ;  /* 0x000000ff0b00720c */ /* 0x040fe20003f84070 */
[----:B------:R-:W-:Y:S01]  /*1fe0*/  IMAD.X R3, RZ, RZ, R3, P3 ;  /* 0x000000ffff037224 */ /* 0x000fe200018e0603 */
[----:B------:R-:W-:-:S04]  /*1ff0*/  IADD3.X R10, P3, PT, R11, R11, RZ, P1, !PT ;  /* 0x0000000b0b0a7210 */ /* 0x000fc80000f7e4ff */
[C---:B------:R-:W-:Y:S01]  /*2000*/  ISETP.GT.AND.EX P1, PT, R3.reuse, RZ, PT, P4 ;  /* 0x000000ff0300720c */ /* 0x040fe20003f24340 */
[----:B------:R-:W-:-:S03]  /*2010*/  IMAD.X R12, R3, 0x1, R3, P3 ;  /* 0x00000001030c7824 */ /* 0x000fc600018e0603 */
[----:B------:R-:W-:Y:S02]  /*2020*/  SEL R10, R10, R11, P1 ;  /* 0x0000000b0a0a7207 */ /* 0x000fe40000800000 */
[----:B------:R-:W-:Y:S02]  /*2030*/  SEL R11, R12, R3, P1 ;  /* 0x000000030c0b7207 */ /* 0x000fe40000800000 */
[----:B------:R-:W-:Y:S02]  /*2040*/  IADD3 R10, P3, PT, R10, 0x1, RZ ;  /* 0x000000010a0a7810 */ /* 0x000fe40007f7e0ff */
[----:B------:R-:W-:Y:S02]  /*2050*/  SEL R12, RZ, 0xffffffff, !P1 ;  /* 0xffffffffff0c7807 */ /* 0x000fe40004800000 */
[----:B------:R-:W-:Y:S01]  /*2060*/  LOP3.LUT P1, R3, R18, 0x80000000, RZ, 0xc0, !PT ;  /* 0x8000000012037812 */ /* 0x000fe2000782c0ff */
[----:B------:R-:W-:Y:S02]  /*2070*/  IMAD.X R11, RZ, RZ, R11, P3 ;  /* 0x000000ffff0b7224 */ /* 0x000fe400018e060b */
[----:B------:R-:W-:Y:S01]  /*2080*/  IMAD.IADD R12, R12, 0x1, -R13 ;  /* 0x000000010c0c7824 */ /* 0x000fe200078e0a0d */
[----:B------:R-:W-:-:S02]  /*2090*/  SHF.R.U32.HI R13, RZ, 0x1e, R9 ;  /* 0x0000001eff0d7819 */ /* 0x000fc40000011609 */
[----:B------:R-:W-:Y:S01]  /*20a0*/  SHF.R.U64 R10, R10, 0xa, R11 ;  /* 0x0000000a0a0a7819 */ /* 0x000fe2000000120b */
[----:B------:R-:W-:Y:S01]  /*20b0*/  IMAD.SHL.U32 R12, R12, 0x100000, RZ ;  /* 0x001000000c0c7824 */ /* 0x000fe200078e00ff */
[----:B------:R-:W-:Y:S02]  /*20c0*/  LEA.HI R8, R8, R13, RZ, 0x1 ;  /* 0x0000000d08087211 */ /* 0x000fe400078f08ff */
[----:B------:R-:W-:Y:S02]  /*20d0*/  IADD3 R10, P3, PT, R10, 0x1, RZ ;  /* 0x000000010a0a7810 */ /* 0x000fe40007f7e0ff */
[----:B------:R-:W-:Y:S01]  /*20e0*/  @!P0 LOP3.LUT R3, R3, 0x80000000, RZ, 0x3c, !PT ;  /* 0x8000000003038812 */ /* 0x000fe200078e3cff */
[----:B------:R-:W-:Y:S01]  /*20f0*/  @P1 IMAD.MOV R8, RZ, RZ, -R8 ;  /* 0x000000ffff081224 */ /* 0x000fe200078e0a08 */
[----:B------:R-:W-:-:S04]  /*2100*/  LEA.HI.X R11, R11, RZ, RZ, 0x16, P3 ;  /* 0x000000ff0b0b7211 */ /* 0x000fc800018fb4ff */
[--C-:B------:R-:W-:Y:S02]  /*2110*/  SHF.R.U64 R10, R10, 0x1, R11.reuse ;  /* 0x000000010a0a7819 */ /* 0x100fe4000000120b */
[----:B------:R-:W-:Y:S02]  /*2120*/  SHF.R.U32.HI R9, RZ, 0x1, R11 ;  /* 0x00000001ff097819 */ /* 0x000fe4000001160b */
[----:B------:R-:W-:-:S04]  /*2130*/  IADD3 R10, P3, P4, RZ, RZ, R10 ;  /* 0x000000ffff0a7210 */ /* 0x000fc80007c7e00a */
[----:B------:R-:W-:-:S04]  /*2140*/  IADD3.X R12, PT, PT, R12, 0x3fe00000, R9, P3, P4 ;  /* 0x3fe000000c0c7810 */ /* 0x000fc80001fe8409 */
[----:B------:R-:W-:-:S07]  /*2150*/  LOP3.LUT R11, R12, R3, RZ, 0xfc, !PT ;  /* 0x000000030c0b7212 */ /* 0x000fce00078efcff */
.L_x_27:
[----:B------:R-:W-:Y:S02]  /*2160*/  IMAD.MOV.U32 R21, RZ, RZ, 0x0 ;  /* 0x00000000ff157424 */ /* 0x000fe400078e00ff */
[----:B------:R-:W-:Y:S02]  /*2170*/  IMAD.MOV.U32 R3, RZ, RZ, R8 ;  /* 0x000000ffff037224 */ /* 0x000fe400078e0008 */
[----:B------:R-:W-:Y:S05]  /*2180*/  RET.REL.NODEC R20 `(_Z8functionfidfPd) ;  /* 0xffffffdc149c7950 */ /* 0x000fea0003c3ffff */
.L_x_34:
[----:B------:R-:W-:-:S00]  /*2190*/  BRA `(.L_x_34) ;  /* 0xfffffffc00fc7947 */ /* 0x000fc0000383ffff */
[----:B------:R-:W-:-:S00]  /*21a0*/  NOP ;  /* 0x0000000000007918 */ /* 0x000fc00000000000 */
        /* <DEDUP_REMOVED lines=13> */
.L_x_36:


//--------------------- .nv.global.init           --------------------------
	.section	.nv.global.init,"aw",@progbits
	.align	16
.nv.global.init:
	.type		__cudart_sin_cos_coeffs,@object
	.size		__cudart_sin_cos_coeffs,(__cudart_i2opi_d - __cudart_sin_cos_coeffs)
__cudart_sin_cos_coeffs:
        /*0000*/ 	.byte	0x46, 0xd2, 0xb0, 0x2c, 0xf1, 0xe5, 0x5a, 0xbe, 0x92, 0xe3, 0xac, 0x69, 0xe3, 0x1d, 0xc7, 0x3e
        /*0010*/ 	.byte	0xa1, 0x62, 0xdb, 0x19, 0xa0, 0x01, 0x2a, 0xbf, 0x18, 0x08, 0x11, 0x11, 0x11, 0x11, 0x81, 0x3f
        /*0020*/ 	.byte	0x54, 0x55, 0x55, 0x55, 0x55, 0x55, 0xc5, 0xbf, 0x00, 0x00, 0x00, 0x00, 0x00, 0x00, 0x00, 0x00
        /*0030*/ 	.byte	0x00, 0x00, 0x00, 0x00, 0x00, 0x00, 0x00, 0x00, 0x64, 0x81, 0xfd, 0x20, 0x83, 0xff, 0xa8, 0xbd
        /*0040*/ 	.byte	0x28, 0x85, 0xef, 0xc1, 0xa7, 0xee, 0x21, 0x3e, 0xd9, 0xe6, 0x06, 0x8e, 0x4f, 0x7e, 0x92, 0xbe
        /*0050*/ 	.byte	0xe9, 0xbc, 0xdd, 0x19, 0xa0, 0x01, 0xfa, 0x3e, 0x47, 0x5d, 0xc1, 0x16, 0x6c, 0xc1, 0x56, 0xbf
        /*0060*/ 	.byte	0x51, 0x55, 0x55, 0x55, 0x55, 0x55, 0xa5, 0x3f, 0x00, 0x00, 0x00, 0x00, 0x00, 0x00, 0xe0, 0xbf
        /*0070*/ 	.byte	0x00, 0x00, 0x00, 0x00, 0x00, 0x00, 0xf0, 0x3f, 0x00, 0x00, 0x00, 0x00, 0x00, 0x00, 0x00, 0x00
	.type		__cudart_i2opi_d,@object
	.size		__cudart_i2opi_d,(.L_0 - __cudart_i2opi_d)
__cudart_i2opi_d:
        /* <DEDUP_REMOVED lines=9> */
.L_0:


//--------------------- .nv.shared.reserved.0     --------------------------
	.section	.nv.shared.reserved.0,"aw",@nobits
	.weak		__nv_reservedSMEM_offset_0_alias
	.size		__nv_reservedSMEM_offset_0_alias, 0, 64
	.other		__nv_reservedSMEM_offset_0_alias,@"STO_CUDA_RESERVED_SHARED STV_DEFAULT"
__nv_reservedSMEM_offset_0_alias:
	.zero		0
	.zero		64


//--------------------- .nv.constant0._Z8functionfidfPd --------------------------
	.section	.nv.constant0._Z8functionfidfPd,"a",@progbits
	.sectionflags	@""
	.align	4
.nv.constant0._Z8functionfidfPd:
	.zero		928


//--------------------- SYMBOLS --------------------------

	.type		.nv.reservedSmem.offset0,@object
	.size		.nv.reservedSmem.offset0,0x4
